	.headerflags	@"EF_CUDA_TEXMODE_UNIFIED EF_CUDA_64BIT_ADDRESS EF_CUDA_ACCELERATORS EF_CUDA_SM90 EF_CUDA_VIRTUAL_SM(EF_CUDA_SM90)"
	.elftype	@"ET_EXEC"


//--------------------- .nv.info                  --------------------------
	.section	.nv.info,"",@"SHT_CUDA_INFO"
	.align	4


	//----- nvinfo : EIATTR_REGCOUNT
	.align		4
        /*0000*/ 	.byte	0x04, 0x2f
        /*0002*/ 	.short	(.L_2 - .L_1)
	.align		4
.L_1:
        /*0004*/ 	.word	index@(triton_red_fused__native_batch_norm_legit_functional_add_clone_convolution_52)
        /*0008*/ 	.word	0x00000023


	//----- nvinfo : EIATTR_MIN_STACK_SIZE
	.align		4
.L_2:
        /*000c*/ 	.byte	0x04, 0x12
        /*000e*/ 	.short	(.L_4 - .L_3)
	.align		4
.L_3:
        /*0010*/ 	.word	index@(triton_red_fused__native_batch_norm_legit_functional_add_clone_convolution_52)
        /*0014*/ 	.word	0x00000000


	//----- nvinfo : EIATTR_FRAME_SIZE
	.align		4
.L_4:
        /*0018*/ 	.byte	0x04, 0x11
        /*001a*/ 	.short	(.L_6 - .L_5)
	.align		4
.L_5:
        /*001c*/ 	.word	index@(triton_red_fused__native_batch_norm_legit_functional_add_clone_convolution_52)
        /*0020*/ 	.word	0x00000000


	//----- nvinfo : EIATTR_MIN_STACK_SIZE
	.align		4
.L_6:
        /*0024*/ 	.byte	0x04, 0x12
        /*0026*/ 	.short	(.L_8 - .L_7)
	.align		4
.L_7:
        /*0028*/ 	.word	index@(triton_red_fused__native_batch_norm_legit_functional_add_clone_convolution_52)
        /*002c*/ 	.word	0x00000000
.L_8:


//--------------------- .nv.info.triton_red_fused__native_batch_norm_legit_functional_add_clone_convolution_52 --------------------------
	.section	.nv.info.triton_red_fused__native_batch_norm_legit_functional_add_clone_convolution_52,"",@"SHT_CUDA_INFO"
	.sectionflags	@""
	.align	4


	//----- nvinfo : EIATTR_CUDA_API_VERSION
	.align		4
        /*0000*/ 	.byte	0x04, 0x37
        /*0002*/ 	.short	(.L_10 - .L_9)
.L_9:
        /*0004*/ 	.word	0x0000007c


	//----- nvinfo : EIATTR_KPARAM_INFO
	.align		4
.L_10:
        /*0008*/ 	.byte	0x04, 0x17
        /*000a*/ 	.short	(.L_12 - .L_11)
.L_11:
        /*000c*/ 	.word	0x00000000
        /*0010*/ 	.short	0x000a
        /*0012*/ 	.short	0x004c
        /*0014*/ 	.byte	0x00, 0xf0, 0x11, 0x00


	//----- nvinfo : EIATTR_KPARAM_INFO
	.align		4
.L_12:
        /*0018*/ 	.byte	0x04, 0x17
        /*001a*/ 	.short	(.L_14 - .L_13)
.L_13:
        /*001c*/ 	.word	0x00000000
        /*0020*/ 	.short	0x0009
        /*0022*/ 	.short	0x0048
        /*0024*/ 	.byte	0x00, 0xf0, 0x11, 0x00


	//----- nvinfo : EIATTR_KPARAM_INFO
	.align		4
.L_14:
        /*0028*/ 	.byte	0x04, 0x17
        /*002a*/ 	.short	(.L_16 - .L_15)
.L_15:
        /*002c*/ 	.word	0x00000000
        /*0030*/ 	.short	0x0008
        /*0032*/ 	.short	0x0040
        /*0034*/ 	.byte	0x00, 0xf4, 0x21, 0x00


	//----- nvinfo : EIATTR_KPARAM_INFO
	.align		4
.L_16:
        /*0038*/ 	.byte	0x04, 0x17
        /*003a*/ 	.short	(.L_18 - .L_17)
.L_17:
        /*003c*/ 	.word	0x00000000
        /*0040*/ 	.short	0x0007
        /*0042*/ 	.short	0x0038
        /*0044*/ 	.byte	0x00, 0xf4, 0x21, 0x00


	//----- nvinfo : EIATTR_KPARAM_INFO
	.align		4
.L_18:
        /*0048*/ 	.byte	0x04, 0x17
        /*004a*/ 	.short	(.L_20 - .L_19)
.L_19:
        /*004c*/ 	.word	0x00000000
        /*0050*/ 	.short	0x0006
        /*0052*/ 	.short	0x0030
        /*0054*/ 	.byte	0x00, 0xf4, 0x21, 0x00


	//----- nvinfo : EIATTR_KPARAM_INFO
	.align		4
.L_20:
        /*0058*/ 	.byte	0x04, 0x17
        /*005a*/ 	.short	(.L_22 - .L_21)
.L_21:
        /*005c*/ 	.word	0x00000000
        /*0060*/ 	.short	0x0005
        /*0062*/ 	.short	0x0028
        /*0064*/ 	.byte	0x00, 0xf4, 0x21, 0x00


	//----- nvinfo : EIATTR_KPARAM_INFO
	.align		4
.L_22:
        /*0068*/ 	.byte	0x04, 0x17
        /*006a*/ 	.short	(.L_24 - .L_23)
.L_23:
        /*006c*/ 	.word	0x00000000
        /*0070*/ 	.short	0x0004
        /*0072*/ 	.short	0x0020
        /*0074*/ 	.byte	0x00, 0xf4, 0x21, 0x00


	//----- nvinfo : EIATTR_KPARAM_INFO
	.align		4
.L_24:
        /*0078*/ 	.byte	0x04, 0x17
        /*007a*/ 	.short	(.L_26 - .L_25)
.L_25:
        /*007c*/ 	.word	0x00000000
        /*0080*/ 	.short	0x0003
        /*0082*/ 	.short	0x0018
        /*0084*/ 	.byte	0x00, 0xf4, 0x21, 0x00


	//----- nvinfo : EIATTR_KPARAM_INFO
	.align		4
.L_26:
        /*0088*/ 	.byte	0x04, 0x17
        /*008a*/ 	.short	(.L_28 - .L_27)
.L_27:
        /*008c*/ 	.word	0x00000000
        /*0090*/ 	.short	0x0002
        /*0092*/ 	.short	0x0010
        /*0094*/ 	.byte	0x00, 0xf4, 0x21, 0x00


	//----- nvinfo : EIATTR_KPARAM_INFO
	.align		4
.L_28:
        /*0098*/ 	.byte	0x04, 0x17
        /*009a*/ 	.short	(.L_30 - .L_29)
.L_29:
        /*009c*/ 	.word	0x00000000
        /*00a0*/ 	.short	0x0001
        /*00a2*/ 	.short	0x0008
        /*00a4*/ 	.byte	0x00, 0xf4, 0x21, 0x00


	//----- nvinfo : EIATTR_KPARAM_INFO
	.align		4
.L_30:
        /*00a8*/ 	.byte	0x04, 0x17
        /*00aa*/ 	.short	(.L_32 - .L_31)
.L_31:
        /*00ac*/ 	.word	0x00000000
        /*00b0*/ 	.short	0x0000
        /*00b2*/ 	.short	0x0000
        /*00b4*/ 	.byte	0x00, 0xf4, 0x21, 0x00


	//----- nvinfo : EIATTR_SPARSE_MMA_MASK
	.align		4
.L_32:
        /*00b8*/ 	.byte	0x03, 0x50
        /*00ba*/ 	.short	0x0000


	//----- nvinfo : EIATTR_MAXREG_COUNT
	.align		4
        /*00bc*/ 	.byte	0x03, 0x1b
        /*00be*/ 	.short	0x00ff


	//----- nvinfo : EIATTR_COOP_GROUP_MASK_REGIDS
	.align		4
        /*00c0*/ 	.byte	0x04, 0x29
        /*00c2*/ 	.short	(.L_34 - .L_33)


	//   ....[0]....
.L_33:
        /*00c4*/ 	.word	0xffffffff


	//   ....[1]....
        /*00c8*/ 	.word	0xffffffff


	//   ....[2]....
        /*00cc*/ 	.word	0xffffffff


	//   ....[3]....
        /*00d0*/ 	.word	0xffffffff


	//   ....[4]....
        /*00d4*/ 	.word	0xffffffff


	//   ....[5]....
        /*00d8*/ 	.word	0xffffffff


	//   ....[6]....
        /*00dc*/ 	.word	0xffffffff


	//   ....[7]....
        /*00e0*/ 	.word	0xffffffff


	//   ....[8]....
        /*00e4*/ 	.word	0xffffffff


	//   ....[9]....
        /*00e8*/ 	.word	0xffffffff


	//   ....[10]....
        /*00ec*/ 	.word	0xffffffff


	//   ....[11]....
        /*00f0*/ 	.word	0xffffffff


	//   ....[12]....
        /*00f4*/ 	.word	0xffffffff


	//   ....[13]....
        /*00f8*/ 	.word	0xffffffff


	//   ....[14]....
        /*00fc*/ 	.word	0xffffffff


	//   ....[15]....
        /*0100*/ 	.word	0xffffffff


	//   ....[16]....
        /*0104*/ 	.word	0xffffffff


	//   ....[17]....
        /*0108*/ 	.word	0xffffffff


	//   ....[18]....
        /*010c*/ 	.word	0xffffffff


	//----- nvinfo : EIATTR_COOP_GROUP_INSTR_OFFSETS
	.align		4
.L_34:
        /*0110*/ 	.byte	0x04, 0x28
        /*0112*/ 	.short	(.L_36 - .L_35)


	//   ....[0]....
.L_35:
        /*0114*/ 	.word	0x00000e10


	//   ....[1]....
        /*0118*/ 	.word	0x00000ef0


	//   ....[2]....
        /*011c*/ 	.word	0x00000f90


	//   ....[3]....
        /*0120*/ 	.word	0x00001010


	//   ....[4]....
        /*0124*/ 	.word	0x000010d0


	//   ....[5]....
        /*0128*/ 	.word	0x00001130


	//   ....[6]....
        /*012c*/ 	.word	0x000011d0


	//   ....[7]....
        /*0130*/ 	.word	0x00001240


	//   ....[8]....
        /*0134*/ 	.word	0x00001370


	//   ....[9]....
        /*0138*/ 	.word	0x00001380


	//   ....[10]....
        /*013c*/ 	.word	0x00001570


	//   ....[11]....
        /*0140*/ 	.word	0x00001580


	//   ....[12]....
        /*0144*/ 	.word	0x000015d0


	//   ....[13]....
        /*0148*/ 	.word	0x000015f0


	//   ....[14]....
        /*014c*/ 	.word	0x00001720


	//   ....[15]....
        /*0150*/ 	.word	0x00001740


	//   ....[16]....
        /*0154*/ 	.word	0x00001760


	//   ....[17]....
        /*0158*/ 	.word	0x00001850


	//   ....[18]....
        /*015c*/ 	.word	0x000018a0


	//----- nvinfo : EIATTR_EXIT_INSTR_OFFSETS
	.align		4
.L_36:
        /*0160*/ 	.byte	0x04, 0x1c
        /*0162*/ 	.short	(.L_38 - .L_37)


	//   ....[0]....
.L_37:
        /*0164*/ 	.word	0x000022a0


	//   ....[1]....
        /*0168*/ 	.word	0x000022c0


	//----- nvinfo : EIATTR_REQNTID
	.align		4
.L_38:
        /*016c*/ 	.byte	0x04, 0x10
        /*016e*/ 	.short	(.L_40 - .L_39)
.L_39:
        /*0170*/ 	.word	0x00000100
        /*0174*/ 	.word	0x00000001
        /*0178*/ 	.word	0x00000001


	//----- nvinfo : EIATTR_CBANK_PARAM_SIZE
	.align		4
.L_40:
        /*017c*/ 	.byte	0x03, 0x19
        /*017e*/ 	.short	0x0050


	//----- nvinfo : EIATTR_PARAM_CBANK
	.align		4
        /*0180*/ 	.byte	0x04, 0x0a
        /*0182*/ 	.short	(.L_42 - .L_41)
	.align		4
.L_41:
        /*0184*/ 	.word	index@(.nv.constant0.triton_red_fused__native_batch_norm_legit_functional_add_clone_convolution_52)
        /*0188*/ 	.short	0x0210
        /*018a*/ 	.short	0x0050


	//----- nvinfo : EIATTR_SW_WAR
	.align		4
.L_42:
        /*018c*/ 	.byte	0x04, 0x36
        /*018e*/ 	.short	(.L_44 - .L_43)
.L_43:
        /*0190*/ 	.word	0x00000008
.L_44:


//--------------------- .nv.callgraph             --------------------------
	.section	.nv.callgraph,"",@"SHT_CUDA_CALLGRAPH"
	.align	4
	.sectionentsize	8
	.align		4
        /*0000*/ 	.word	0x00000000
	.align		4
        /*0004*/ 	.word	0xffffffff
	.align		4
        /*0008*/ 	.word	0x00000000
	.align		4
        /*000c*/ 	.word	0xfffffffe
	.align		4
        /*0010*/ 	.word	0x00000000
	.align		4
        /*0014*/ 	.word	0xfffffffd
	.align		4
        /*0018*/ 	.word	0x00000000
	.align		4
        /*001c*/ 	.word	0xfffffffc


//--------------------- .nv.constant4             --------------------------
	.section	.nv.constant4,"a",@progbits
	.align	8
	.align		8
.nv.constant4:
        /*0000*/ 	.dword	_$_str


//--------------------- .text.triton_red_fused__native_batch_norm_legit_functional_add_clone_convolution_52 --------------------------
	.section	.text.triton_red_fused__native_batch_norm_legit_functional_add_clone_convolution_52,"ax",@progbits
	.sectionflags	@"SHF_BARRIERS=1"
	.align	128
        .global         triton_red_fused__native_batch_norm_legit_functional_add_clone_convolution_52
        .type           triton_red_fused__native_batch_norm_legit_functional_add_clone_convolution_52,@function
        .size           triton_red_fused__native_batch_norm_legit_functional_add_clone_convolution_52,(.L_x_1 - triton_red_fused__native_batch_norm_legit_functional_add_clone_convolution_52)
        .other          triton_red_fused__native_batch_norm_legit_functional_add_clone_convolution_52,@"STO_CUDA_ENTRY STV_DEFAULT"
triton_red_fused__native_batch_norm_legit_functional_add_clone_convolution_52:
.text.triton_red_fused__native_batch_norm_legit_functional_add_clone_convolution_52:
[----:B------:R-:W0:Y:S01]  /*0000*/  LDC R1, c[0x0][0x28] ;  /* 0x00000a00ff017b82 */ /* 0x000e220000000800 */
[----:B------:R-:W1:Y:S07]  /*0010*/  S2R R4, SR_CTAID.X ;  /* 0x0000000000047919 */ /* 0x000e6e0000002500 */
[----:B------:R-:W2:Y:S01]  /*0020*/  LDC.64 R14, c[0x0][0x220] ;  /* 0x00008800ff0e7b82 */ /* 0x000ea20000000a00 */
[----:B------:R-:W-:Y:S01]  /*0030*/  HFMA2.MMA R10, -RZ, RZ, 0, 0 ;  /* 0x00000000ff0a7435 */ /* 0x000fe200000001ff */
[----:B------:R-:W-:-:S02]  /*0040*/  CS2R R28, SRZ ;  /* 0x00000000001c7805 */ /* 0x000fc4000001ff00 */
[----:B------:R-:W-:Y:S01]  /*0050*/  MOV R17, RZ ;  /* 0x000000ff00117202 */ /* 0x000fe20000000f00 */
[----:B------:R-:W-:-:S03]  /*0060*/  ULDC.64 UR6, c[0x0][0x208] ;  /* 0x0000820000067ab9 */ /* 0x000fc60000000a00 */
[----:B------:R-:W3:Y:S01]  /*0070*/  LDC.64 R26, c[0x0][0x228] ;  /* 0x00008a00ff1a7b82 */ /* 0x000ee20000000a00 */
[----:B------:R-:W4:Y:S01]  /*0080*/  S2R R7, SR_TID.X ;  /* 0x0000000000077919 */ /* 0x000f220000002100 */
[----:B------:R-:W-:-:S06]  /*0090*/  HFMA2.MMA R6, -RZ, RZ, 0, 0 ;  /* 0x00000000ff067435 */ /* 0x000fcc00000001ff */
[----:B------:R-:W5:Y:S08]  /*00a0*/  LDC.64 R20, c[0x0][0x210] ;  /* 0x00008400ff147b82 */ /* 0x000f700000000a00 */
[----:B------:R-:W4:Y:S01]  /*00b0*/  LDC.64 R18, c[0x0][0x238] ;  /* 0x00008e00ff127b82 */ /* 0x000f220000000a00 */
[----:B-1----:R-:W-:-:S07]  /*00c0*/  SHF.R.S32.HI R3, RZ, 0x1f, R4 ;  /* 0x0000001fff037819 */ /* 0x002fce0000011404 */
[----:B------:R-:W1:Y:S01]  /*00d0*/  LDC.64 R8, c[0x0][0x240] ;  /* 0x00009000ff087b82 */ /* 0x000e620000000a00 */
[----:B------:R-:W-:Y:S02]  /*00e0*/  ISETP.GE.AND P2, PT, R4, 0x800, PT ;  /* 0x000008000400780c */ /* 0x000fe40003f46270 */
[----:B------:R-:W-:-:S04]  /*00f0*/  LEA.HI R3, R3, R4, RZ, 0x9 ;  /* 0x0000000403037211 */ /* 0x000fc800078f48ff */
[----:B------:R-:W-:Y:S01]  /*0100*/  LOP3.LUT R11, R3, 0xfffffe00, RZ, 0xc0, !PT ;  /* 0xfffffe00030b7812 */ /* 0x000fe200078ec0ff */
[----:B------:R-:W1:Y:S01]  /*0110*/  LDC.64 R22, c[0x0][0x230] ;  /* 0x00008c00ff167b82 */ /* 0x000e620000000a00 */
[----:B------:R-:W-:Y:S02]  /*0120*/  SHF.R.U32.HI R3, RZ, 0x9, R3 ;  /* 0x00000009ff037819 */ /* 0x000fe40000011603 */
[----:B------:R-:W-:-:S04]  /*0130*/  IADD3 R11, -R11, R4, RZ ;  /* 0x000000040b0b7210 */ /* 0x000fc80007ffe1ff */
[----:B------:R-:W-:Y:S02]  /*0140*/  IADD3 R12, R11, 0x2400, RZ ;  /* 0x000024000b0c7810 */ /* 0x000fe40007ffe0ff */
[----:B------:R-:W-:-:S03]  /*0150*/  IADD3 R2, R11, 0x2600, RZ ;  /* 0x000026000b027810 */ /* 0x000fc60007ffe0ff */
[C---:B------:R-:W-:Y:S02]  /*0160*/  IMAD R25, R3.reuse, 0x4800, R12 ;  /* 0x0000480003197824 */ /* 0x040fe400078e020c */
[----:B------:R-:W-:Y:S02]  /*0170*/  IMAD R3, R3, 0x4800, R2 ;  /* 0x0000480003037824 */ /* 0x000fe400078e0202 */
[----:B--2---:R-:W-:-:S04]  /*0180*/  IMAD.WIDE R24, R25, 0x4, R14 ;  /* 0x0000000419187825 */ /* 0x004fc800078e020e */
[----:B---3--:R-:W-:Y:S01]  /*0190*/  IMAD.WIDE.U32 R12, R12, 0x4, R26 ;  /* 0x000000040c0c7825 */ /* 0x008fe200078e001a */
[----:B------:R-:W2:Y:S03]  /*01a0*/  @!P2 LDG.E.EL R29, desc[UR6][R24.64] ;  /* 0x00000006181da981 */ /* 0x000ea6000c2e1900 */
[----:B------:R-:W-:Y:S01]  /*01b0*/  IMAD.WIDE R14, R3, 0x4, R14 ;  /* 0x00000004030e7825 */ /* 0x000fe200078e020e */
[----:B------:R-:W2:Y:S03]  /*01c0*/  @!P2 LDG.E.EL R28, desc[UR6][R12.64] ;  /* 0x000000060c1ca981 */ /* 0x000ea6000c2e1900 */
[----:B------:R-:W-:Y:S01]  /*01d0*/  IMAD.WIDE.U32 R26, R2, 0x4, R26 ;  /* 0x00000004021a7825 */ /* 0x000fe200078e001a */
[----:B------:R-:W3:Y:S04]  /*01e0*/  @!P2 LDG.E.EL R17, desc[UR6][R14.64] ;  /* 0x000000060e11a981 */ /* 0x000ee8000c2e1900 */
[----:B------:R-:W3:Y:S01]  /*01f0*/  @!P2 LDG.E.EL R10, desc[UR6][R26.64] ;  /* 0x000000061a0aa981 */ /* 0x000ee2000c2e1900 */
[----:B----4-:R-:W-:-:S02]  /*0200*/  SHF.L.U32 R30, R7, 0x2, RZ ;  /* 0x00000002071e7819 */ /* 0x010fc400000006ff */
[----:B------:R-:W-:Y:S01]  /*0210*/  LOP3.LUT P0, RZ, R7, 0xff, RZ, 0xc0, !PT ;  /* 0x000000ff07ff7812 */ /* 0x000fe2000780c0ff */
[----:B------:R4:W3:Y:S01]  /*0220*/  @!P2 LDG.E.EL R6, desc[UR6][R24.64] ;  /* 0x000000061806a981 */ /* 0x0008e2000c2e1900 */
[----:B------:R-:W-:Y:S02]  /*0230*/  CS2R R2, SRZ ;  /* 0x0000000000027805 */ /* 0x000fe4000001ff00 */
[C---:B------:R-:W-:Y:S02]  /*0240*/  ISETP.LT.AND P0, PT, R4.reuse, 0x800, !P0 ;  /* 0x000008000400780c */ /* 0x040fe40004701270 */
[----:B------:R-:W-:Y:S01]  /*0250*/  MOV R7, RZ ;  /* 0x000000ff00077202 */ /* 0x000fe20000000f00 */
[----:B0-----:R-:W-:Y:S01]  /*0260*/  IMAD.WIDE R18, R4, 0x4, R18 ;  /* 0x0000000404127825 */ /* 0x001fe200078e0212 */
[----:B------:R0:W3:Y:S01]  /*0270*/  @!P2 LDG.E.EL R2, desc[UR6][R14.64] ;  /* 0x000000060e02a981 */ /* 0x0000e2000c2e1900 */
[----:B----4-:R-:W-:-:S03]  /*0280*/  LOP3.LUT R25, R30, 0x3fc, RZ, 0xc0, !PT ;  /* 0x000003fc1e197812 */ /* 0x010fc600078ec0ff */
[----:B------:R4:W3:Y:S01]  /*0290*/  @!P2 LDG.E.EL R3, desc[UR6][R12.64] ;  /* 0x000000060c03a981 */ /* 0x0008e2000c2e1900 */
[----:B------:R-:W-:-:S03]  /*02a0*/  LEA R25, R4, R25, 0xc ;  /* 0x0000001904197211 */ /* 0x000fc600078e60ff */
[----:B------:R2:W3:Y:S01]  /*02b0*/  @!P2 LDG.E.EL R7, desc[UR6][R26.64] ;  /* 0x000000061a07a981 */ /* 0x0004e2000c2e1900 */
[----:B0-----:R-:W-:Y:S01]  /*02c0*/  CS2R R14, SRZ ;  /* 0x00000000000e7805 */ /* 0x001fe2000001ff00 */
[----:B-----5:R-:W-:Y:S01]  /*02d0*/  IMAD.WIDE R20, R25, 0x4, R20 ;  /* 0x0000000419147825 */ /* 0x020fe200078e0214 */
[----:B----4-:R-:W-:-:S03]  /*02e0*/  CS2R R12, SRZ ;  /* 0x00000000000c7805 */ /* 0x010fc6000001ff00 */
[----:B-1----:R-:W-:Y:S01]  /*02f0*/  IMAD.WIDE R24, R4, 0x4, R8 ;  /* 0x0000000404187825 */ /* 0x002fe200078e0208 */
[----:B------:R-:W-:-:S03]  /*0300*/  CS2R R8, SRZ ;  /* 0x0000000000087805 */ /* 0x000fc6000001ff00 */
[----:B------:R-:W-:-:S04]  /*0310*/  IMAD.WIDE R22, R11, 0x4, R22 ;  /* 0x000000040b167825 */ /* 0x000fc800078e0216 */
[----:B--2---:R-:W-:Y:S01]  /*0320*/  FADD R29, R28, R29 ;  /* 0x0000001d1c1d7221 */ /* 0x004fe20000000000 */
[----:B---3--:R-:W-:Y:S01]  /*0330*/  FADD R31, R10, R17 ;  /* 0x000000110a1f7221 */ /* 0x008fe20000000000 */
[----:B------:R-:W-:-:S03]  /*0340*/  HFMA2.MMA R17, -RZ, RZ, 0, 0 ;  /* 0x00000000ff117435 */ /* 0x000fc600000001ff */
[----:B------:R0:W-:Y:S01]  /*0350*/  @P0 STG.E desc[UR6][R18.64], R29 ;  /* 0x0000001d12000986 */ /* 0x0001e2000c101906 */
[----:B------:R-:W-:-:S03]  /*0360*/  CS2R R10, SRZ ;  /* 0x00000000000a7805 */ /* 0x000fc6000001ff00 */
[----:B------:R1:W-:Y:S04]  /*0370*/  @P0 STG.E desc[UR6][R24.64], R31 ;  /* 0x0000001f18000986 */ /* 0x0003e8000c101906 */
[----:B------:R-:W2:Y:S04]  /*0380*/  @!P2 LDG.E.EF.128 R12, desc[UR6][R20.64] ;  /* 0x00000006140ca981 */ /* 0x000ea8000c0e1d00 */
[----:B------:R-:W3:Y:S04]  /*0390*/  @!P2 LDG.E.EL R17, desc[UR6][R22.64] ;  /* 0x000000061611a981 */ /* 0x000ee8000c2e1900 */
[----:B------:R-:W4:Y:S01]  /*03a0*/  @!P2 LDG.E.EF.128 R8, desc[UR6][R20.64+0x1000] ;  /* 0x001000061408a981 */ /* 0x000f22000c0e1d00 */
[----:B0-----:R-:W-:-:S04]  /*03b0*/  MOV R18, 0x40000000 ;  /* 0x4000000000127802 */ /* 0x001fc80000000f00 */
[----:B------:R-:W-:-:S04]  /*03c0*/  FSEL R18, R18, 1, !P2 ;  /* 0x3f80000012127808 */ /* 0x000fc80005000000 */
[----:B------:R-:W0:Y:S01]  /*03d0*/  MUFU.RCP R19, R18 ;  /* 0x0000001200137308 */ /* 0x000e220000001000 */
[----:B--2---:R-:W-:Y:S02]  /*03e0*/  SEL R26, R15, RZ, !P2 ;  /* 0x000000ff0f1a7207 */ /* 0x004fe40005000000 */
[----:B-1----:R-:W-:Y:S02]  /*03f0*/  SEL R24, R13, RZ, !P2 ;  /* 0x000000ff0d187207 */ /* 0x002fe40005000000 */
[----:B------:R-:W-:Y:S01]  /*0400*/  SEL R14, R14, RZ, !P2 ;  /* 0x000000ff0e0e7207 */ /* 0x000fe20005000000 */
[--C-:B---3--:R-:W-:Y:S02]  /*0410*/  FADD R15, R26, R17.reuse ;  /* 0x000000111a0f7221 */ /* 0x108fe40000000000 */
[--C-:B------:R-:W-:Y:S01]  /*0420*/  FADD R13, R24, R17.reuse ;  /* 0x00000011180d7221 */ /* 0x100fe20000000000 */
[----:B----4-:R-:W-:Y:S01]  /*0430*/  SEL R24, R11, RZ, !P2 ;  /* 0x000000ff0b187207 */ /* 0x010fe20005000000 */
[----:B------:R-:W-:Y:S01]  /*0440*/  FADD R14, R14, R17 ;  /* 0x000000110e0e7221 */ /* 0x000fe20000000000 */
[----:B------:R-:W-:-:S02]  /*0450*/  SEL R10, R10, RZ, !P2 ;  /* 0x000000ff0a0a7207 */ /* 0x000fc40005000000 */
[----:B------:R-:W-:Y:S01]  /*0460*/  FSEL R23, R15, RZ, !P2 ;  /* 0x000000ff0f177208 */ /* 0x000fe20005000000 */
[--C-:B------:R-:W-:Y:S01]  /*0470*/  FADD R11, R24, R17.reuse ;  /* 0x00000011180b7221 */ /* 0x100fe20000000000 */
[----:B------:R-:W-:Y:S01]  /*0480*/  FSEL R27, R14, RZ, !P2 ;  /* 0x000000ff0e1b7208 */ /* 0x000fe20005000000 */
[----:B------:R-:W-:Y:S01]  /*0490*/  FADD R10, R10, R17 ;  /* 0x000000110a0a7221 */ /* 0x000fe20000000000 */
[----:B------:R-:W-:Y:S01]  /*04a0*/  SEL R12, R12, RZ, !P2 ;  /* 0x000000ff0c0c7207 */ /* 0x000fe20005000000 */
[----:B------:R-:W-:Y:S02]  /*04b0*/  FADD R32, -R23, R11 ;  /* 0x0000000b17207221 */ /* 0x000fe40000000100 */
[----:B------:R-:W-:Y:S02]  /*04c0*/  FADD R26, -R27, R10 ;  /* 0x0000000a1b1a7221 */ /* 0x000fe40000000100 */
[----:B------:R-:W-:Y:S01]  /*04d0*/  FADD R12, R12, R17 ;  /* 0x000000110c0c7221 */ /* 0x000fe20000000000 */
[-C--:B0-----:R-:W-:Y:S01]  /*04e0*/  FFMA R24, R32, R19.reuse, R23 ;  /* 0x0000001320187223 */ /* 0x081fe20000000017 */
[----:B------:R-:W-:Y:S01]  /*04f0*/  FFMA R23, R26, R19, R27 ;  /* 0x000000131a177223 */ /* 0x000fe2000000001b */
[----:B------:R-:W-:-:S02]  /*0500*/  FSEL R29, R13, RZ, !P2 ;  /* 0x000000ff0d1d7208 */ /* 0x000fc40005000000 */
[----:B------:R0:W-:Y:S01]  /*0510*/  @!P2 STG.E.128 desc[UR6][R20.64], R12 ;  /* 0x0000000c1400a986 */ /* 0x0001e2000c101d06 */
[----:B------:R-:W-:Y:S01]  /*0520*/  FSEL R25, R12, RZ, !P2 ;  /* 0x000000ff0c197208 */ /* 0x000fe20005000000 */
[----:B0-----:R-:W-:Y:S01]  /*0530*/  FADD R13, R10, -R23 ;  /* 0x800000170a0d7221 */ /* 0x001fe20000000000 */
[----:B------:R-:W-:-:S03]  /*0540*/  CS2R R14, SRZ ;  /* 0x00000000000e7805 */ /* 0x000fc6000001ff00 */
[----:B------:R-:W-:Y:S01]  /*0550*/  FFMA R26, R26, R13, RZ ;  /* 0x0000000d1a1a7223 */ /* 0x000fe200000000ff */
[----:B------:R-:W-:-:S06]  /*0560*/  CS2R R12, SRZ ;  /* 0x00000000000c7805 */ /* 0x000fcc000001ff00 */
[----:B------:R-:W2:Y:S01]  /*0570*/  @!P2 LDG.E.EF.128 R12, desc[UR6][R20.64+0x2000] ;  /* 0x00200006140ca981 */ /* 0x000ea2000c0e1d00 */
[----:B------:R-:W-:Y:S02]  /*0580*/  SEL R8, R8, RZ, !P2 ;  /* 0x000000ff08087207 */ /* 0x000fe40005000000 */
[----:B------:R-:W-:-:S03]  /*0590*/  SEL R22, R9, RZ, !P2 ;  /* 0x000000ff09167207 */ /* 0x000fc60005000000 */
[--C-:B------:R-:W-:Y:S02]  /*05a0*/  FADD R8, R8, R17.reuse ;  /* 0x0000001108087221 */ /* 0x100fe40000000000 */
[----:B------:R-:W-:Y:S02]  /*05b0*/  FADD R9, R22, R17 ;  /* 0x0000001116097221 */ /* 0x000fe40000000000 */
[----:B------:R-:W-:Y:S02]  /*05c0*/  FADD R28, -R25, R8 ;  /* 0x00000008191c7221 */ /* 0x000fe40000000100 */
[----:B------:R-:W-:Y:S02]  /*05d0*/  FADD R30, -R29, R9 ;  /* 0x000000091d1e7221 */ /* 0x000fe40000000100 */
[-C--:B------:R-:W-:Y:S01]  /*05e0*/  FFMA R25, R28, R19.reuse, R25 ;  /* 0x000000131c197223 */ /* 0x080fe20000000019 */
[----:B------:R-:W-:Y:S01]  /*05f0*/  FADD R18, R18, 1 ;  /* 0x3f80000012127421 */ /* 0x000fe20000000000 */
[----:B------:R-:W-:-:S02]  /*0600*/  FFMA R22, R30, R19, R29 ;  /* 0x000000131e167223 */ /* 0x000fc4000000001d */
[----:B------:R-:W-:-:S04]  /*0610*/  FADD R29, R8, -R25 ;  /* 0x80000019081d7221 */ /* 0x000fc80000000000 */
[----:B------:R-:W-:Y:S01]  /*0620*/  FFMA R28, R28, R29, RZ ;  /* 0x0000001d1c1c7223 */ /* 0x000fe200000000ff */
[----:B------:R-:W-:Y:S01]  /*0630*/  FSEL R29, R18, 1, !P2 ;  /* 0x3f800000121d7808 */ /* 0x000fe20005000000 */
[----:B------:R-:W-:Y:S01]  /*0640*/  FADD R27, R9, -R22 ;  /* 0x80000016091b7221 */ /* 0x000fe20000000000 */
[----:B------:R0:W-:Y:S03]  /*0650*/  @!P2 STG.E.128 desc[UR6][R20.64+0x1000], R8 ;  /* 0x001000081400a986 */ /* 0x0001e6000c101d06 */
[----:B------:R-:W-:Y:S01]  /*0660*/  FFMA R27, R30, R27, RZ ;  /* 0x0000001b1e1b7223 */ /* 0x000fe200000000ff */
[----:B------:R-:W1:Y:S01]  /*0670*/  MUFU.RCP R29, R29 ;  /* 0x0000001d001d7308 */ /* 0x000e620000001000 */
[----:B------:R-:W-:-:S04]  /*0680*/  FADD R19, R11, -R24 ;  /* 0x800000180b137221 */ /* 0x000fc80000000000 */
[----:B------:R-:W-:Y:S01]  /*0690*/  FFMA R19, R32, R19, RZ ;  /* 0x0000001320137223 */ /* 0x000fe200000000ff */
[----:B------:R-:W-:Y:S02]  /*06a0*/  FSEL R32, R25, RZ, !P2 ;  /* 0x000000ff19207208 */ /* 0x000fe40005000000 */
[----:B--2---:R-:W-:Y:S02]  /*06b0*/  SEL R30, R15, RZ, !P2 ;  /* 0x000000ff0f1e7207 */ /* 0x004fe40005000000 */
[----:B0-----:R-:W-:Y:S02]  /*06c0*/  SEL R10, R13, RZ, !P2 ;  /* 0x000000ff0d0a7207 */ /* 0x001fe40005000000 */
[----:B------:R-:W-:Y:S01]  /*06d0*/  SEL R14, R14, RZ, !P2 ;  /* 0x000000ff0e0e7207 */ /* 0x000fe20005000000 */
[--C-:B------:R-:W-:Y:S01]  /*06e0*/  FADD R11, R30, R17.reuse ;  /* 0x000000111e0b7221 */ /* 0x100fe20000000000 */
[----:B------:R-:W-:Y:S01]  /*06f0*/  FSEL R13, R24, RZ, !P2 ;  /* 0x000000ff180d7208 */ /* 0x000fe20005000000 */
[--C-:B------:R-:W-:Y:S01]  /*0700*/  FADD R9, R10, R17.reuse ;  /* 0x000000110a097221 */ /* 0x100fe20000000000 */
[----:B------:R-:W-:Y:S01]  /*0710*/  FSEL R15, R22, RZ, !P2 ;  /* 0x000000ff160f7208 */ /* 0x000fe20005000000 */
[----:B------:R-:W-:Y:S01]  /*0720*/  FADD R10, R14, R17 ;  /* 0x000000110e0a7221 */ /* 0x000fe20000000000 */
[----:B------:R-:W-:Y:S01]  /*0730*/  SEL R8, R12, RZ, !P2 ;  /* 0x000000ff0c087207 */ /* 0x000fe20005000000 */
[----:B------:R-:W-:Y:S01]  /*0740*/  FADD R30, -R13, R11 ;  /* 0x0000000b0d1e7221 */ /* 0x000fe20000000100 */
[----:B------:R-:W-:Y:S01]  /*0750*/  FSEL R14, R23, RZ, !P2 ;  /* 0x000000ff170e7208 */ /* 0x000fe20005000000 */
[----:B------:R-:W-:-:S02]  /*0760*/  FADD R12, -R15, R9 ;  /* 0x000000090f0c7221 */ /* 0x000fc40000000100 */
[----:B------:R-:W-:Y:S01]  /*0770*/  FADD R8, R8, R17 ;  /* 0x0000001108087221 */ /* 0x000fe20000000000 */
[-C--:B-1----:R-:W-:Y:S01]  /*0780*/  FFMA R22, R30, R29.reuse, R13 ;  /* 0x0000001d1e167223 */ /* 0x082fe2000000000d */
[----:B------:R-:W-:Y:S01]  /*0790*/  FADD R13, -R14, R10 ;  /* 0x0000000a0e0d7221 */ /* 0x000fe20000000100 */
[-C--:B------:R-:W-:Y:S01]  /*07a0*/  FFMA R24, R12, R29.reuse, R15 ;  /* 0x0000001d0c187223 */ /* 0x080fe2000000000f */
[----:B------:R-:W-:Y:S02]  /*07b0*/  FADD R25, -R32, R8 ;  /* 0x0000000820197221 */ /* 0x000fe40000000100 */
[-C--:B------:R-:W-:Y:S01]  /*07c0*/  FFMA R23, R13, R29.reuse, R14 ;  /* 0x0000001d0d177223 */ /* 0x080fe2000000000e */
[----:B------:R-:W-:Y:S01]  /*07d0*/  FADD R14, R9, -R24 ;  /* 0x80000018090e7221 */ /* 0x000fe20000000000 */
[----:B------:R-:W-:-:S03]  /*07e0*/  FFMA R29, R25, R29, R32 ;  /* 0x0000001d191d7223 */ /* 0x000fc60000000020 */
[----:B------:R-:W-:Y:S01]  /*07f0*/  FFMA R27, R12, R14, R27 ;  /* 0x0000000e0c1b7223 */ /* 0x000fe2000000001b */
[----:B------:R-:W-:Y:S01]  /*0800*/  FADD R15, R8, -R29 ;  /* 0x8000001d080f7221 */ /* 0x000fe20000000000 */
[----:B------:R-:W-:-:S03]  /*0810*/  FADD R12, R10, -R23 ;  /* 0x800000170a0c7221 */ /* 0x000fc60000000000 */
[----:B------:R-:W-:Y:S01]  /*0820*/  FFMA R25, R25, R15, R28 ;  /* 0x0000000f19197223 */ /* 0x000fe2000000001c */
[----:B------:R-:W-:Y:S01]  /*0830*/  FFMA R26, R13, R12, R26 ;  /* 0x0000000c0d1a7223 */ /* 0x000fe2000000001a */
[----:B------:R-:W-:Y:S02]  /*0840*/  CS2R R12, SRZ ;  /* 0x00000000000c7805 */ /* 0x000fe4000001ff00 */
[----:B------:R-:W-:-:S06]  /*0850*/  CS2R R14, SRZ ;  /* 0x00000000000e7805 */ /* 0x000fcc000001ff00 */
[----:B------:R-:W2:Y:S01]  /*0860*/  @!P2 LDG.E.EF.128 R12, desc[UR6][R20.64+0x3000] ;  /* 0x00300006140ca981 */ /* 0x000ea2000c0e1d00 */
[----:B------:R-:W-:Y:S01]  /*0870*/  FADD R28, R11, -R22 ;  /* 0x800000160b1c7221 */ /* 0x000fe20000000000 */
[----:B------:R-:W-:-:S03]  /*0880*/  FADD R18, R18, 1 ;  /* 0x3f80000012127421 */ /* 0x000fc60000000000 */
[----:B------:R-:W-:Y:S02]  /*0890*/  FFMA R19, R30, R28, R19 ;  /* 0x0000001c1e137223 */ /* 0x000fe40000000013 */
[----:B------:R-:W-:Y:S01]  /*08a0*/  FSEL R28, R18, 1, !P2 ;  /* 0x3f800000121c7808 */ /* 0x000fe20005000000 */
[----:B------:R2:W-:Y:S05]  /*08b0*/  @!P2 STG.E.128 desc[UR6][R20.64+0x2000], R8 ;  /* 0x002000081400a986 */ /* 0x0005ea000c101d06 */
[----:B------:R-:W0:Y:S01]  /*08c0*/  MUFU.RCP R28, R28 ;  /* 0x0000001c001c7308 */ /* 0x000e220000001000 */
[----:B------:R-:W-:Y:S02]  /*08d0*/  FSEL R24, R24, RZ, !P2 ;  /* 0x000000ff18187208 */ /* 0x000fe40005000000 */
[----:B------:R-:W-:-:S02]  /*08e0*/  FSEL R23, R23, RZ, !P2 ;  /* 0x000000ff17177208 */ /* 0x000fc40005000000 */
[----:B------:R-:W-:Y:S02]  /*08f0*/  FSEL R18, R18, RZ, !P2 ;  /* 0x000000ff12127208 */ /* 0x000fe40005000000 */
[----:B--2---:R-:W-:Y:S02]  /*0900*/  SEL R10, R13, RZ, !P2 ;  /* 0x000000ff0d0a7207 */ /* 0x004fe40005000000 */
[----:B------:R-:W-:Y:S02]  /*0910*/  SEL R8, R12, RZ, !P2 ;  /* 0x000000ff0c087207 */ /* 0x000fe40005000000 */
[----:B------:R-:W-:Y:S02]  /*0920*/  SEL R14, R14, RZ, !P2 ;  /* 0x000000ff0e0e7207 */ /* 0x000fe40005000000 */
[----:B------:R-:W-:Y:S01]  /*0930*/  SEL R12, R15, RZ, !P2 ;  /* 0x000000ff0f0c7207 */ /* 0x000fe20005000000 */
[--C-:B------:R-:W-:Y:S01]  /*0940*/  FADD R9, R10, R17.reuse ;  /* 0x000000110a097221 */ /* 0x100fe20000000000 */
[----:B------:R-:W-:Y:S01]  /*0950*/  FSEL R13, R29, RZ, !P2 ;  /* 0x000000ff1d0d7208 */ /* 0x000fe20005000000 */
[--C-:B------:R-:W-:Y:S01]  /*0960*/  FADD R8, R8, R17.reuse ;  /* 0x0000001108087221 */ /* 0x100fe20000000000 */
[--C-:B------:R-:W-:Y:S01]  /*0970*/  FADD R10, R14, R17.reuse ;  /* 0x000000110e0a7221 */ /* 0x100fe20000000000 */
[----:B------:R-:W-:Y:S01]  /*0980*/  FSEL R29, R22, RZ, !P2 ;  /* 0x000000ff161d7208 */ /* 0x000fe20005000000 */
[----:B------:R-:W-:Y:S01]  /*0990*/  FADD R11, R12, R17 ;  /* 0x000000110c0b7221 */ /* 0x000fe20000000000 */
[----:B------:R-:W-:Y:S01]  /*09a0*/  FADD R12, -R13, R8 ;  /* 0x000000080d0c7221 */ /* 0x000fe20000000100 */
[----:B------:R-:W-:Y:S01]  /*09b0*/  FADD R15, -R24, R9 ;  /* 0x00000009180f7221 */ /* 0x000fe20000000100 */
[----:B------:R-:W-:Y:S01]  /*09c0*/  FADD R17, -R23, R10 ;  /* 0x0000000a17117221 */ /* 0x000fe20000000100 */
[----:B------:R-:W-:Y:S01]  /*09d0*/  FADD R14, -R29, R11 ;  /* 0x0000000b1d0e7221 */ /* 0x000fe20000000100 */
[-C--:B0-----:R-:W-:Y:S01]  /*09e0*/  FFMA R13, R12, R28.reuse, R13 ;  /* 0x0000001c0c0d7223 */ /* 0x081fe2000000000d */
[-C--:B------:R-:W-:Y:S01]  /*09f0*/  FFMA R24, R15, R28.reuse, R24 ;  /* 0x0000001c0f187223 */ /* 0x080fe20000000018 */
[-C--:B------:R-:W-:Y:S01]  /*0a00*/  FFMA R23, R17, R28.reuse, R23 ;  /* 0x0000001c11177223 */ /* 0x080fe20000000017 */
[----:B------:R-:W-:-:S04]  /*0a10*/  FFMA R28, R14, R28, R29 ;  /* 0x0000001c0e1c7223 */ /* 0x000fc8000000001d */
[----:B------:R-:W-:-:S04]  /*0a20*/  FADD R22, R11, -R28 ;  /* 0x8000001c0b167221 */ /* 0x000fc80000000000 */
[----:B------:R-:W-:Y:S01]  /*0a30*/  FFMA R19, R14, R22, R19 ;  /* 0x000000160e137223 */ /* 0x000fe20000000013 */
[----:B------:R-:W-:-:S04]  /*0a40*/  FADD R14, R10, -R23 ;  /* 0x800000170a0e7221 */ /* 0x000fc80000000000 */
[----:B------:R-:W-:Y:S01]  /*0a50*/  FFMA R26, R17, R14, R26 ;  /* 0x0000000e111a7223 */ /* 0x000fe2000000001a */
[----:B------:R-:W-:-:S04]  /*0a60*/  FADD R14, R9, -R24 ;  /* 0x80000018090e7221 */ /* 0x000fc80000000000 */
[----:B------:R-:W-:Y:S01]  /*0a70*/  FFMA R27, R15, R14, R27 ;  /* 0x0000000e0f1b7223 */ /* 0x000fe2000000001b */
[----:B------:R-:W-:Y:S01]  /*0a80*/  FADD R14, R8, -R13 ;  /* 0x8000000d080e7221 */ /* 0x000fe20000000000 */
[----:B------:R-:W-:-:S03]  /*0a90*/  FADD R15, R18, R18 ;  /* 0x00000012120f7221 */ /* 0x000fc60000000000 */
[----:B------:R-:W-:Y:S01]  /*0aa0*/  FFMA R14, R12, R14, R25 ;  /* 0x0000000e0c0e7223 */ /* 0x000fe20000000019 */
[C---:B------:R-:W-:Y:S01]  /*0ab0*/  FMUL R12, R15.reuse, 16777216 ;  /* 0x4b8000000f0c7820 */ /* 0x040fe20000400000 */
[----:B------:R-:W-:-:S04]  /*0ac0*/  FSETP.GEU.AND P1, PT, R15, 1.175494350822287508e-38, PT ;  /* 0x008000000f00780b */ /* 0x000fc80003f2e000 */
[----:B------:R-:W-:Y:S02]  /*0ad0*/  FSEL R22, R12, R15, !P1 ;  /* 0x0000000f0c167208 */ /* 0x000fe40004800000 */
[----:B------:R-:W-:Y:S02]  /*0ae0*/  FSEL R12, R27, RZ, !P2 ;  /* 0x000000ff1b0c7208 */ /* 0x000fe40005000000 */
[----:B------:R-:W-:Y:S02]  /*0af0*/  FSEL R17, R14, RZ, !P2 ;  /* 0x000000ff0e117208 */ /* 0x000fe40005000000 */
[----:B------:R-:W0:Y:S03]  /*0b00*/  MUFU.RCP R14, R22 ;  /* 0x00000016000e7308 */ /* 0x000e260000001000 */
[----:B------:R-:W-:Y:S01]  /*0b10*/  FADD R12, R12, R17 ;  /* 0x000000110c0c7221 */ /* 0x000fe20000000000 */
[----:B------:R-:W-:-:S05]  /*0b20*/  FMUL R17, R18, 16777216 ;  /* 0x4b80000012117820 */ /* 0x000fca0000400000 */
[----:B------:R-:W-:Y:S02]  /*0b30*/  FSEL R25, R17, R18, !P1 ;  /* 0x0000001211197208 */ /* 0x000fe40004800000 */
[----:B------:R-:W-:Y:S02]  /*0b40*/  FSEL R24, R24, RZ, !P2 ;  /* 0x000000ff18187208 */ /* 0x000fe40005000000 */
[----:B------:R-:W-:Y:S01]  /*0b50*/  FSEL R13, R13, RZ, !P2 ;  /* 0x000000ff0d0d7208 */ /* 0x000fe20005000000 */
[----:B0-----:R-:W-:Y:S01]  /*0b60*/  FMUL R25, R14, R25 ;  /* 0x000000190e197220 */ /* 0x001fe20000400000 */
[----:B------:R-:W-:-:S03]  /*0b70*/  FSETP.NEU.AND P1, PT, R15, RZ, PT ;  /* 0x000000ff0f00720b */ /* 0x000fc60003f2d000 */
[----:B------:R-:W-:Y:S01]  /*0b80*/  FADD R14, -R13, R24 ;  /* 0x000000180d0e7221 */ /* 0x000fe20000000100 */
[----:B------:R-:W-:-:S03]  /*0b90*/  FSEL R25, R25, RZ, P1 ;  /* 0x000000ff19197208 */ /* 0x000fc60000800000 */
[C---:B------:R-:W-:Y:S02]  /*0ba0*/  FMUL R27, R14.reuse, R14 ;  /* 0x0000000e0e1b7220 */ /* 0x040fe40000400000 */
[----:B------:R-:W-:Y:S01]  /*0bb0*/  FFMA R14, R14, R25, R13 ;  /* 0x000000190e0e7223 */ /* 0x000fe2000000000d */
[C---:B------:R-:W-:Y:S01]  /*0bc0*/  FADD R13, R18.reuse, R15 ;  /* 0x0000000f120d7221 */ /* 0x040fe20000000000 */
[----:B------:R-:W-:-:S03]  /*0bd0*/  FMUL R27, R18, R27 ;  /* 0x0000001b121b7220 */ /* 0x000fc60000400000 */
[C---:B------:R-:W-:Y:S01]  /*0be0*/  FMUL R22, R13.reuse, 16777216 ;  /* 0x4b8000000d167820 */ /* 0x040fe20000400000 */
[----:B------:R-:W-:Y:S01]  /*0bf0*/  FSETP.GEU.AND P1, PT, R13, 1.175494350822287508e-38, PT ;  /* 0x008000000d00780b */ /* 0x000fe20003f2e000 */
[----:B------:R-:W-:-:S03]  /*0c00*/  FFMA R12, R25, R27, R12 ;  /* 0x0000001b190c7223 */ /* 0x000fc6000000000c */
[----:B------:R-:W-:-:S04]  /*0c10*/  FSEL R27, R22, R13, !P1 ;  /* 0x0000000d161b7208 */ /* 0x000fc80004800000 */
[----:B------:R-:W0:Y:S01]  /*0c20*/  MUFU.RCP R24, R27 ;  /* 0x0000001b00187308 */ /* 0x000e220000001000 */
[----:B------:R-:W-:-:S05]  /*0c30*/  FSEL R25, R26, RZ, !P2 ;  /* 0x000000ff1a197208 */ /* 0x000fca0005000000 */
[----:B------:R-:W-:Y:S01]  /*0c40*/  FADD R22, R25, R12 ;  /* 0x0000000c19167221 */ /* 0x000fe20000000000 */
[----:B------:R-:W-:Y:S01]  /*0c50*/  FSEL R25, R17, R18, !P1 ;  /* 0x0000001211197208 */ /* 0x000fe20004800000 */
[----:B------:R-:W-:-:S05]  /*0c60*/  FADD R12, R18, R13 ;  /* 0x0000000d120c7221 */ /* 0x000fca0000000000 */
[----:B------:R-:W-:Y:S01]  /*0c70*/  FSETP.GEU.AND P3, PT, R12, 1.175494350822287508e-38, PT ;  /* 0x008000000c00780b */ /* 0x000fe20003f6e000 */
[----:B0-----:R-:W-:Y:S01]  /*0c80*/  FMUL R24, R24, R25 ;  /* 0x0000001918187220 */ /* 0x001fe20000400000 */
[----:B------:R-:W-:-:S05]  /*0c90*/  FMUL R25, R12, 16777216 ;  /* 0x4b8000000c197820 */ /* 0x000fca0000400000 */
[----:B------:R-:W-:Y:S02]  /*0ca0*/  FSEL R25, R25, R12, !P3 ;  /* 0x0000000c19197208 */ /* 0x000fe40005800000 */
[----:B------:R-:W-:-:S04]  /*0cb0*/  FSEL R27, R23, RZ, !P2 ;  /* 0x000000ff171b7208 */ /* 0x000fc80005000000 */
[----:B------:R-:W0:Y:S01]  /*0cc0*/  MUFU.RCP R25, R25 ;  /* 0x0000001900197308 */ /* 0x000e220000001000 */
[----:B------:R-:W-:Y:S01]  /*0cd0*/  FSETP.NEU.AND P1, PT, R13, RZ, PT ;  /* 0x000000ff0d00720b */ /* 0x000fe20003f2d000 */
[----:B------:R-:W-:-:S03]  /*0ce0*/  FADD R27, R27, -R14 ;  /* 0x8000000e1b1b7221 */ /* 0x000fc60000000000 */
[----:B------:R-:W-:Y:S01]  /*0cf0*/  FSEL R23, R24, RZ, P1 ;  /* 0x000000ff18177208 */ /* 0x000fe20000800000 */
[----:B------:R-:W-:Y:S01]  /*0d00*/  FMUL R24, R27, R27 ;  /* 0x0000001b1b187220 */ /* 0x000fe20000400000 */
[----:B------:R-:W-:-:S03]  /*0d10*/  FSEL R18, R17, R18, !P3 ;  /* 0x0000001211127208 */ /* 0x000fc60005800000 */
[----:B------:R-:W-:Y:S01]  /*0d20*/  FFMA R17, R27, R23, R14 ;  /* 0x000000171b117223 */ /* 0x000fe2000000000e */
[C---:B------:R-:W-:Y:S01]  /*0d30*/  FADD R14, R12.reuse, R12 ;  /* 0x0000000c0c0e7221 */ /* 0x040fe20000000000 */
[----:B------:R-:W-:Y:S01]  /*0d40*/  FMUL R24, R15, R24 ;  /* 0x000000180f187220 */ /* 0x000fe20000400000 */
[----:B------:R-:W-:Y:S01]  /*0d50*/  FSETP.NEU.AND P3, PT, R12, RZ, PT ;  /* 0x000000ff0c00720b */ /* 0x000fe20003f6d000 */
[----:B0-----:R-:W-:Y:S01]  /*0d60*/  FMUL R18, R25, R18 ;  /* 0x0000001219127220 */ /* 0x001fe20000400000 */
[----:B------:R-:W-:Y:S01]  /*0d70*/  FSEL R26, R28, RZ, !P2 ;  /* 0x000000ff1c1a7208 */ /* 0x000fe20005000000 */
[----:B------:R-:W-:Y:S01]  /*0d80*/  FFMA R24, R23, R24, R22 ;  /* 0x0000001817187223 */ /* 0x000fe20000000016 */
[C---:B------:R-:W-:Y:S01]  /*0d90*/  FSETP.GEU.AND P4, PT, |R14|.reuse, 1.175494350822287508e-38, PT ;  /* 0x008000000e00780b */ /* 0x040fe20003f8e200 */
[----:B------:R-:W-:Y:S01]  /*0da0*/  FMUL R15, R14, 0.25 ;  /* 0x3e8000000e0f7820 */ /* 0x000fe20000400000 */
[----:B------:R-:W-:Y:S01]  /*0db0*/  FSEL R22, R18, RZ, P3 ;  /* 0x000000ff12167208 */ /* 0x000fe20001800000 */
[----:B------:R-:W-:Y:S01]  /*0dc0*/  FADD R26, R26, -R17 ;  /* 0x800000111a1a7221 */ /* 0x000fe20000000000 */
[----:B------:R-:W-:-:S03]  /*0dd0*/  FSETP.GT.AND P1, PT, |R14|, 8.50705917302346158658e+37, PT ;  /* 0x7e8000000e00780b */ /* 0x000fc60003f24200 */
[----:B------:R-:W-:Y:S01]  /*0de0*/  FFMA R17, R26, R22, R17 ;  /* 0x000000161a117223 */ /* 0x000fe20000000011 */
[----:B------:R-:W-:Y:S02]  /*0df0*/  FSEL R25, R15, R14, P1 ;  /* 0x0000000e0f197208 */ /* 0x000fe40000800000 */
[----:B------:R-:W-:Y:S02]  /*0e00*/  FSEL R19, R19, RZ, !P2 ;  /* 0x000000ff13137208 */ /* 0x000fe40005000000 */
[----:B------:R-:W0:Y:S01]  /*0e10*/  SHFL.BFLY PT, R18, R17, 0x10, 0x1f ;  /* 0x0e001f0011127f89 */ /* 0x000e2200000e0000 */
[----:B------:R-:W-:Y:S02]  /*0e20*/  @!P4 FMUL R25, R25, 16777216 ;  /* 0x4b8000001919c820 */ /* 0x000fe40000400000 */
[----:B------:R-:W-:Y:S01]  /*0e30*/  FADD R23, R19, R24 ;  /* 0x0000001813177221 */ /* 0x000fe20000000000 */
[----:B------:R-:W-:Y:S01]  /*0e40*/  FMUL R27, R12, 0.25 ;  /* 0x3e8000000c1b7820 */ /* 0x000fe20000400000 */
[----:B------:R-:W1:Y:S01]  /*0e50*/  MUFU.RCP R19, R25 ;  /* 0x0000001900137308 */ /* 0x000e620000001000 */
[----:B------:R-:W-:-:S03]  /*0e60*/  FMUL R26, R26, R26 ;  /* 0x0000001a1a1a7220 */ /* 0x000fc60000400000 */
[----:B------:R-:W-:Y:S01]  /*0e70*/  FSEL R24, R27, R12, P1 ;  /* 0x0000000c1b187208 */ /* 0x000fe20000800000 */
[----:B------:R-:W-:Y:S01]  /*0e80*/  FMUL R26, R13, R26 ;  /* 0x0000001a0d1a7220 */ /* 0x000fe20000400000 */
[----:B------:R-:W-:-:S03]  /*0e90*/  FADD R13, R14, R14 ;  /* 0x0000000e0e0d7221 */ /* 0x000fc60000000000 */
[----:B------:R-:W-:Y:S01]  /*0ea0*/  @!P4 FMUL R24, R24, 16777216 ;  /* 0x4b8000001818c820 */ /* 0x000fe20000400000 */
[----:B------:R-:W-:Y:S01]  /*0eb0*/  FFMA R22, R22, R26, R23 ;  /* 0x0000001a16167223 */ /* 0x000fe20000000017 */
[----:B------:R-:W-:Y:S02]  /*0ec0*/  FSETP.NEU.AND P1, PT, R14, RZ, PT ;  /* 0x000000ff0e00720b */ /* 0x000fe40003f2d000 */
[----:B------:R-:W-:Y:S01]  /*0ed0*/  FSETP.GEU.AND P3, PT, |R13|, 1.175494350822287508e-38, PT ;  /* 0x008000000d00780b */ /* 0x000fe20003f6e200 */
[----:B-1----:R-:W-:Y:S01]  /*0ee0*/  FMUL R24, R19, R24 ;  /* 0x0000001813187220 */ /* 0x002fe20000400000 */
[----:B------:R-:W1:Y:S01]  /*0ef0*/  SHFL.BFLY PT, R23, R22, 0x10, 0x1f ;  /* 0x0e001f0016177f89 */ /* 0x000e6200000e0000 */
[----:B0-----:R-:W-:-:S03]  /*0f00*/  FADD R26, -R17, R18 ;  /* 0x00000012111a7221 */ /* 0x001fc60000000100 */
[----:B------:R-:W-:Y:S01]  /*0f10*/  FSEL R24, R24, RZ, P1 ;  /* 0x000000ff18187208 */ /* 0x000fe20000800000 */
[C---:B------:R-:W-:Y:S01]  /*0f20*/  FMUL R18, R13.reuse, 0.25 ;  /* 0x3e8000000d127820 */ /* 0x040fe20000400000 */
[----:B------:R-:W-:Y:S01]  /*0f30*/  FSETP.GT.AND P1, PT, |R13|, 8.50705917302346158658e+37, PT ;  /* 0x7e8000000d00780b */ /* 0x000fe20003f24200 */
[----:B------:R-:W-:-:S03]  /*0f40*/  FMUL R19, R26, R26 ;  /* 0x0000001a1a137220 */ /* 0x000fc60000400000 */
[----:B------:R-:W-:Y:S01]  /*0f50*/  FSEL R25, R18, R13, P1 ;  /* 0x0000000d12197208 */ /* 0x000fe20000800000 */
[----:B------:R-:W-:Y:S01]  /*0f60*/  FFMA R17, R26, R24, R17 ;  /* 0x000000181a117223 */ /* 0x000fe20000000011 */
[----:B------:R-:W-:-:S03]  /*0f70*/  FMUL R12, R12, R19 ;  /* 0x000000130c0c7220 */ /* 0x000fc60000400000 */
[----:B------:R-:W-:Y:S01]  /*0f80*/  @!P3 FMUL R25, R25, 16777216 ;  /* 0x4b8000001919b820 */ /* 0x000fe20000400000 */
[----:B------:R-:W0:Y:S03]  /*0f90*/  SHFL.BFLY PT, R26, R17, 0x8, 0x1f ;  /* 0x0d001f00111a7f89 */ /* 0x000e2600000e0000 */
[----:B------:R-:W2:Y:S01]  /*0fa0*/  MUFU.RCP R19, R25 ;  /* 0x0000001900137308 */ /* 0x000ea20000001000 */
[----:B------:R-:W-:Y:S01]  /*0fb0*/  FSEL R28, R15, R14, P1 ;  /* 0x0000000e0f1c7208 */ /* 0x000fe20000800000 */
[----:B-1----:R-:W-:-:S04]  /*0fc0*/  FADD R23, R22, R23 ;  /* 0x0000001716177221 */ /* 0x002fc80000000000 */
[----:B------:R-:W-:Y:S01]  /*0fd0*/  @!P3 FMUL R28, R28, 16777216 ;  /* 0x4b8000001c1cb820 */ /* 0x000fe20000400000 */
[----:B------:R-:W-:Y:S01]  /*0fe0*/  FFMA R23, R24, R12, R23 ;  /* 0x0000000c18177223 */ /* 0x000fe20000000017 */
[C---:B------:R-:W-:Y:S01]  /*0ff0*/  FADD R12, R13.reuse, R13 ;  /* 0x0000000d0d0c7221 */ /* 0x040fe20000000000 */
[----:B------:R-:W-:-:S03]  /*1000*/  FSETP.NEU.AND P1, PT, R13, RZ, PT ;  /* 0x000000ff0d00720b */ /* 0x000fc60003f2d000 */
[----:B------:R-:W1:Y:S01]  /*1010*/  SHFL.BFLY PT, R22, R23, 0x8, 0x1f ;  /* 0x0d001f0017167f89 */ /* 0x000e6200000e0000 */
[----:B--2---:R-:W-:Y:S01]  /*1020*/  FMUL R19, R19, R28 ;  /* 0x0000001c13137220 */ /* 0x004fe20000400000 */
[C---:B------:R-:W-:Y:S01]  /*1030*/  FSETP.GEU.AND P3, PT, |R12|.reuse, 1.175494350822287508e-38, PT ;  /* 0x008000000c00780b */ /* 0x040fe20003f6e200 */
[----:B------:R-:W-:-:S03]  /*1040*/  FMUL R15, R12, 0.25 ;  /* 0x3e8000000c0f7820 */ /* 0x000fc60000400000 */
[----:B------:R-:W-:Y:S02]  /*1050*/  FSEL R24, R19, RZ, P1 ;  /* 0x000000ff13187208 */ /* 0x000fe40000800000 */
[----:B------:R-:W-:Y:S01]  /*1060*/  FSETP.GT.AND P1, PT, |R12|, 8.50705917302346158658e+37, PT ;  /* 0x7e8000000c00780b */ /* 0x000fe20003f24200 */
[----:B0-----:R-:W-:-:S03]  /*1070*/  FADD R26, -R17, R26 ;  /* 0x0000001a111a7221 */ /* 0x001fc60000000100 */
[----:B------:R-:W-:Y:S01]  /*1080*/  FSEL R25, R15, R12, P1 ;  /* 0x0000000c0f197208 */ /* 0x000fe20000800000 */
[C---:B------:R-:W-:Y:S01]  /*1090*/  FFMA R17, R26.reuse, R24, R17 ;  /* 0x000000181a117223 */ /* 0x040fe20000000011 */
[----:B------:R-:W-:-:S03]  /*10a0*/  FMUL R19, R26, R26 ;  /* 0x0000001a1a137220 */ /* 0x000fc60000400000 */
[----:B------:R-:W-:Y:S01]  /*10b0*/  @!P3 FMUL R25, R25, 16777216 ;  /* 0x4b8000001919b820 */ /* 0x000fe20000400000 */
[----:B------:R-:W-:Y:S02]  /*10c0*/  FMUL R19, R14, R19 ;  /* 0x000000130e137220 */ /* 0x000fe40000400000 */
[----:B------:R-:W0:Y:S03]  /*10d0*/  SHFL.BFLY PT, R14, R17, 0x4, 0x1f ;  /* 0x0c801f00110e7f89 */ /* 0x000e2600000e0000 */
[----:B------:R-:W2:Y:S01]  /*10e0*/  MUFU.RCP R25, R25 ;  /* 0x0000001900197308 */ /* 0x000ea20000001000 */
[----:B-1----:R-:W-:Y:S01]  /*10f0*/  FADD R23, R23, R22 ;  /* 0x0000001617177221 */ /* 0x002fe20000000000 */
[----:B------:R-:W-:-:S03]  /*1100*/  FSEL R18, R18, R13, P1 ;  /* 0x0000000d12127208 */ /* 0x000fc60000800000 */
[----:B------:R-:W-:Y:S02]  /*1110*/  FFMA R24, R24, R19, R23 ;  /* 0x0000001318187223 */ /* 0x000fe40000000017 */
[----:B------:R-:W-:-:S03]  /*1120*/  @!P3 FMUL R18, R18, 16777216 ;  /* 0x4b8000001212b820 */ /* 0x000fc60000400000 */
[----:B------:R-:W1:Y:S01]  /*1130*/  SHFL.BFLY PT, R19, R24, 0x4, 0x1f ;  /* 0x0c801f0018137f89 */ /* 0x000e6200000e0000 */
[----:B------:R-:W-:Y:S01]  /*1140*/  FSETP.NEU.AND P1, PT, R12, RZ, PT ;  /* 0x000000ff0c00720b */ /* 0x000fe20003f2d000 */
[----:B--2---:R-:W-:-:S05]  /*1150*/  FMUL R18, R25, R18 ;  /* 0x0000001219127220 */ /* 0x004fca0000400000 */
[----:B------:R-:W-:Y:S01]  /*1160*/  FSEL R18, R18, RZ, P1 ;  /* 0x000000ff12127208 */ /* 0x000fe20000800000 */
[----:B0-----:R-:W-:Y:S01]  /*1170*/  FADD R22, -R17, R14 ;  /* 0x0000000e11167221 */ /* 0x001fe20000000100 */
[----:B------:R-:W-:-:S03]  /*1180*/  FADD R14, R12, R12 ;  /* 0x0000000c0c0e7221 */ /* 0x000fc60000000000 */
[C---:B------:R-:W-:Y:S01]  /*1190*/  FFMA R17, R22.reuse, R18, R17 ;  /* 0x0000001216117223 */ /* 0x040fe20000000011 */
[----:B------:R-:W-:Y:S01]  /*11a0*/  FMUL R26, R22, R22 ;  /* 0x00000016161a7220 */ /* 0x000fe20000400000 */
[----:B------:R-:W-:-:S03]  /*11b0*/  FSETP.GEU.AND P3, PT, |R14|, 1.175494350822287508e-38, PT ;  /* 0x008000000e00780b */ /* 0x000fc60003f6e200 */
[----:B------:R-:W-:Y:S01]  /*11c0*/  FMUL R26, R13, R26 ;  /* 0x0000001a0d1a7220 */ /* 0x000fe20000400000 */
[----:B------:R-:W0:Y:S01]  /*11d0*/  SHFL.BFLY PT, R22, R17, 0x2, 0x1f ;  /* 0x0c401f0011167f89 */ /* 0x000e2200000e0000 */
[C---:B------:R-:W-:Y:S01]  /*11e0*/  FMUL R13, R14.reuse, 0.25 ;  /* 0x3e8000000e0d7820 */ /* 0x040fe20000400000 */
[----:B------:R-:W-:Y:S01]  /*11f0*/  FSETP.GT.AND P1, PT, |R14|, 8.50705917302346158658e+37, PT ;  /* 0x7e8000000e00780b */ /* 0x000fe20003f24200 */
[----:B-1----:R-:W-:-:S03]  /*1200*/  FADD R19, R24, R19 ;  /* 0x0000001318137221 */ /* 0x002fc60000000000 */
[----:B------:R-:W-:Y:S01]  /*1210*/  FSEL R23, R13, R14, P1 ;  /* 0x0000000e0d177208 */ /* 0x000fe20000800000 */
[----:B------:R-:W-:-:S04]  /*1220*/  FFMA R19, R18, R26, R19 ;  /* 0x0000001a12137223 */ /* 0x000fc80000000013 */
[----:B------:R-:W-:Y:S01]  /*1230*/  @!P3 FMUL R23, R23, 16777216 ;  /* 0x4b8000001717b820 */ /* 0x000fe20000400000 */
[----:B------:R-:W1:Y:S05]  /*1240*/  SHFL.BFLY PT, R18, R19, 0x2, 0x1f ;  /* 0x0c401f0013127f89 */ /* 0x000e6a00000e0000 */
[----:B------:R-:W2:Y:S01]  /*1250*/  MUFU.RCP R23, R23 ;  /* 0x0000001700177308 */ /* 0x000ea20000001000 */
[----:B------:R-:W-:Y:S01]  /*1260*/  FSEL R24, R15, R12, P1 ;  /* 0x0000000c0f187208 */ /* 0x000fe20000800000 */
[----:B0-----:R-:W-:-:S04]  /*1270*/  FADD R22, -R17, R22 ;  /* 0x0000001611167221 */ /* 0x001fc80000000100 */
[----:B------:R-:W-:Y:S01]  /*1280*/  @!P3 FMUL R24, R24, 16777216 ;  /* 0x4b8000001818b820 */ /* 0x000fe20000400000 */
[----:B------:R-:W-:Y:S01]  /*1290*/  FMUL R15, R22, R22 ;  /* 0x00000016160f7220 */ /* 0x000fe20000400000 */
[----:B------:R-:W-:Y:S02]  /*12a0*/  FSETP.NEU.AND P1, PT, R14, RZ, PT ;  /* 0x000000ff0e00720b */ /* 0x000fe40003f2d000 */
[----:B--2---:R-:W-:Y:S01]  /*12b0*/  FMUL R24, R23, R24 ;  /* 0x0000001817187220 */ /* 0x004fe20000400000 */
[----:B------:R-:W-:Y:S01]  /*12c0*/  FMUL R25, R12, R15 ;  /* 0x0000000f0c197220 */ /* 0x000fe20000400000 */
[----:B------:R-:W-:-:S03]  /*12d0*/  FADD R12, R14, R14 ;  /* 0x0000000e0e0c7221 */ /* 0x000fc60000000000 */
[----:B------:R-:W-:Y:S02]  /*12e0*/  FSEL R24, R24, RZ, P1 ;  /* 0x000000ff18187208 */ /* 0x000fe40000800000 */
[C---:B------:R-:W-:Y:S01]  /*12f0*/  FSETP.GEU.AND P3, PT, |R12|.reuse, 1.175494350822287508e-38, PT ;  /* 0x008000000c00780b */ /* 0x040fe20003f6e200 */
[----:B-1----:R-:W-:Y:S01]  /*1300*/  FADD R15, R19, R18 ;  /* 0x00000012130f7221 */ /* 0x002fe20000000000 */
[C---:B------:R-:W-:Y:S01]  /*1310*/  FMUL R19, R12.reuse, 0.25 ;  /* 0x3e8000000c137820 */ /* 0x040fe20000400000 */
[----:B------:R-:W-:Y:S01]  /*1320*/  FSETP.GT.AND P1, PT, |R12|, 8.50705917302346158658e+37, PT ;  /* 0x7e8000000c00780b */ /* 0x000fe20003f24200 */
[----:B------:R-:W-:Y:S01]  /*1330*/  FFMA R17, R22, R24, R17 ;  /* 0x0000001816117223 */ /* 0x000fe20000000011 */
[----:B------:R-:W0:Y:S01]  /*1340*/  S2R R18, SR_TID.X ;  /* 0x0000000000127919 */ /* 0x000e220000002100 */
[----:B------:R-:W-:Y:S01]  /*1350*/  FFMA R15, R24, R25, R15 ;  /* 0x00000019180f7223 */ /* 0x000fe2000000000f */
[----:B------:R-:W-:Y:S02]  /*1360*/  FSEL R19, R19, R12, P1 ;  /* 0x0000000c13137208 */ /* 0x000fe40000800000 */
[----:B------:R-:W1:Y:S04]  /*1370*/  SHFL.BFLY PT, R22, R17, 0x1, 0x1f ;  /* 0x0c201f0011167f89 */ /* 0x000e6800000e0000 */
[----:B------:R-:W2:Y:S01]  /*1380*/  SHFL.BFLY PT, R24, R15, 0x1, 0x1f ;  /* 0x0c201f000f187f89 */ /* 0x000ea200000e0000 */
[----:B------:R-:W-:Y:S01]  /*1390*/  @!P3 FMUL R19, R19, 16777216 ;  /* 0x4b8000001313b820 */ /* 0x000fe20000400000 */
[----:B------:R-:W3:Y:S05]  /*13a0*/  S2UR UR5, SR_CgaCtaId ;  /* 0x00000000000579c3 */ /* 0x000eea0000008800 */
[----:B------:R-:W4:Y:S01]  /*13b0*/  MUFU.RCP R19, R19 ;  /* 0x0000001300137308 */ /* 0x000f220000001000 */
[----:B------:R-:W-:-:S05]  /*13c0*/  FSEL R26, R13, R14, P1 ;  /* 0x0000000e0d1a7208 */ /* 0x000fca0000800000 */
[----:B------:R-:W-:Y:S01]  /*13d0*/  @!P3 FMUL R26, R26, 16777216 ;  /* 0x4b8000001a1ab820 */ /* 0x000fe20000400000 */
[----:B------:R-:W-:Y:S01]  /*13e0*/  FSETP.NEU.AND P1, PT, R12, RZ, PT ;  /* 0x000000ff0c00720b */ /* 0x000fe20003f2d000 */
[----:B-1----:R-:W-:Y:S02]  /*13f0*/  FADD R22, -R17, R22 ;  /* 0x0000001611167221 */ /* 0x002fe40000000100 */
[----:B----4-:R-:W-:Y:S01]  /*1400*/  FMUL R26, R19, R26 ;  /* 0x0000001a131a7220 */ /* 0x010fe20000400000 */
[----:B--2---:R-:W-:Y:S01]  /*1410*/  FADD R13, R15, R24 ;  /* 0x000000180f0d7221 */ /* 0x004fe20000000000 */
[----:B0-----:R-:W-:Y:S01]  /*1420*/  LOP3.LUT P3, RZ, R18, 0x1f, RZ, 0xc0, !PT ;  /* 0x0000001f12ff7812 */ /* 0x001fe2000786c0ff */
[----:B------:R-:W-:Y:S01]  /*1430*/  FMUL R15, R22, R22 ;  /* 0x00000016160f7220 */ /* 0x000fe20000400000 */
[----:B------:R-:W-:Y:S01]  /*1440*/  UMOV UR4, 0x400 ;  /* 0x0000040000047882 */ /* 0x000fe20000000000 */
[----:B------:R-:W-:Y:S01]  /*1450*/  FSEL R26, R26, RZ, P1 ;  /* 0x000000ff1a1a7208 */ /* 0x000fe20000800000 */
[----:B---3--:R-:W-:Y:S01]  /*1460*/  UPRMT UR4, UR5, 0x654, UR4 ;  /* 0x0000065405047896 */ /* 0x008fe20008000004 */
[----:B------:R-:W-:Y:S01]  /*1470*/  SHF.R.U32.HI R19, RZ, 0x3, R18 ;  /* 0x00000003ff137819 */ /* 0x000fe20000011612 */
[----:B------:R-:W-:-:S02]  /*1480*/  FMUL R15, R14, R15 ;  /* 0x0000000f0e0f7220 */ /* 0x000fc40000400000 */
[----:B------:R-:W-:Y:S01]  /*1490*/  FFMA R22, R22, R26, R17 ;  /* 0x0000001a16167223 */ /* 0x000fe20000000011 */
[----:B------:R-:W-:Y:S01]  /*14a0*/  LOP3.LUT R19, R19, 0x1c, RZ, 0xc0, !PT ;  /* 0x0000001c13137812 */ /* 0x000fe200078ec0ff */
[----:B------:R-:W-:Y:S01]  /*14b0*/  FFMA R26, R26, R15, R13 ;  /* 0x0000000f1a1a7223 */ /* 0x000fe2000000000d */
[----:B------:R-:W-:Y:S04]  /*14c0*/  @!P2 STG.E.128 desc[UR6][R20.64+0x3000], R8 ;  /* 0x003000081400a986 */ /* 0x000fe8000c101d06 */
[----:B------:R-:W-:Y:S04]  /*14d0*/  @!P3 STS [R19+UR4+0x40], R12 ;  /* 0x0000400c1300b988 */ /* 0x000fe80008000804 */
[----:B------:R0:W-:Y:S04]  /*14e0*/  @!P3 STS [R19+UR4], R22 ;  /* 0x000000161300b988 */ /* 0x0001e80008000804 */
[----:B------:R-:W-:Y:S01]  /*14f0*/  @!P3 STS [R19+UR4+0x20], R26 ;  /* 0x0000201a1300b988 */ /* 0x000fe20008000804 */
[----:B------:R-:W-:Y:S01]  /*1500*/  BAR.SYNC.DEFER_BLOCKING 0x0 ;  /* 0x0000000000007b1d */ /* 0x000fe20000010000 */
[----:B------:R-:W-:-:S02]  /*1510*/  ISETP.GE.AND P4, PT, R18, 0x8, PT ;  /* 0x000000081200780c */ /* 0x000fc40003f86270 */
[----:B------:R-:W-:-:S05]  /*1520*/  SHF.L.U32 R13, R18, 0x2, RZ ;  /* 0x00000002120d7819 */ /* 0x000fca00000006ff */
[----:B0-----:R-:W0:Y:S06]  /*1530*/  LDC.64 R22, c[0x0][0x218] ;  /* 0x00008600ff167b82 */ /* 0x001e2c0000000a00 */
[----:B------:R-:W1:Y:S04]  /*1540*/  @!P4 LDS R0, [R13+UR4+0x40] ;  /* 0x000040040d00c984 */ /* 0x000e680008000800 */
[----:B------:R-:W2:Y:S04]  /*1550*/  @!P4 LDS R16, [R13+UR4] ;  /* 0x000000040d10c984 */ /* 0x000ea80008000800 */
[----:B------:R-:W-:Y:S04]  /*1560*/  @!P4 LDS R5, [R13+UR4+0x20] ;  /* 0x000020040d05c984 */ /* 0x000fe80008000800 */
[----:B-1----:R-:W1:Y:S04]  /*1570*/  SHFL.BFLY PT, R15, R0, 0x4, 0x1f ;  /* 0x0c801f00000f7f89 */ /* 0x002e6800000e0000 */
[----:B--2---:R-:W2:Y:S01]  /*1580*/  SHFL.BFLY PT, R11, R16, 0x4, 0x1f ;  /* 0x0c801f00100b7f89 */ /* 0x004ea200000e0000 */
[----:B-1----:R-:W-:-:S05]  /*1590*/  FADD R14, R0, R15 ;  /* 0x0000000f000e7221 */ /* 0x002fca0000000000 */
[C---:B------:R-:W-:Y:S01]  /*15a0*/  FSETP.GEU.AND P3, PT, |R14|.reuse, 1.175494350822287508e-38, PT ;  /* 0x008000000e00780b */ /* 0x040fe20003f6e200 */
[C---:B------:R-:W-:Y:S01]  /*15b0*/  FMUL R17, R14.reuse, 0.25 ;  /* 0x3e8000000e117820 */ /* 0x040fe20000400000 */
[----:B------:R-:W-:Y:S01]  /*15c0*/  FSETP.GT.AND P1, PT, |R14|, 8.50705917302346158658e+37, PT ;  /* 0x7e8000000e00780b */ /* 0x000fe20003f24200 */
[----:B------:R-:W1:Y:S03]  /*15d0*/  SHFL.BFLY PT, R9, R14, 0x2, 0x1f ;  /* 0x0c401f000e097f89 */ /* 0x000e6600000e0000 */
[----:B------:R-:W-:Y:S01]  /*15e0*/  FSEL R17, R17, R14, P1 ;  /* 0x0000000e11117208 */ /* 0x000fe20000800000 */
[----:B------:R-:W3:Y:S06]  /*15f0*/  SHFL.BFLY PT, R10, R5, 0x4, 0x1f ;  /* 0x0c801f00050a7f89 */ /* 0x000eec00000e0000 */
[----:B------:R-:W-:-:S04]  /*1600*/  @!P3 FMUL R17, R17, 16777216 ;  /* 0x4b8000001111b820 */ /* 0x000fc80000400000 */
[----:B------:R-:W4:Y:S01]  /*1610*/  MUFU.RCP R12, R17 ;  /* 0x00000011000c7308 */ /* 0x000f220000001000 */
[----:B------:R-:W-:Y:S01]  /*1620*/  @P1 FMUL R15, R15, 0.25 ;  /* 0x3e8000000f0f1820 */ /* 0x000fe20000400000 */
[----:B--2---:R-:W-:-:S03]  /*1630*/  FADD R11, -R16, R11 ;  /* 0x0000000b100b7221 */ /* 0x004fc60000000100 */
[----:B------:R-:W-:Y:S01]  /*1640*/  @!P3 FMUL R15, R15, 16777216 ;  /* 0x4b8000000f0fb820 */ /* 0x000fe20000400000 */
[C---:B-1----:R-:W-:Y:S01]  /*1650*/  FADD R8, R14.reuse, R9 ;  /* 0x000000090e087221 */ /* 0x042fe20000000000 */
[----:B------:R-:W-:Y:S02]  /*1660*/  FSETP.NEU.AND P3, PT, R14, RZ, PT ;  /* 0x000000ff0e00720b */ /* 0x000fe40003f6d000 */
[----:B----4-:R-:W-:Y:S02]  /*1670*/  FMUL R12, R12, R15 ;  /* 0x0000000f0c0c7220 */ /* 0x010fe40000400000 */
[C---:B------:R-:W-:Y:S01]  /*1680*/  FSETP.GEU.AND P4, PT, |R8|.reuse, 1.175494350822287508e-38, PT ;  /* 0x008000000800780b */ /* 0x040fe20003f8e200 */
[----:B------:R-:W-:Y:S01]  /*1690*/  FMUL R15, R11, R11 ;  /* 0x0000000b0b0f7220 */ /* 0x000fe20000400000 */
[C---:B------:R-:W-:Y:S01]  /*16a0*/  FMUL R19, R8.reuse, 0.25 ;  /* 0x3e80000008137820 */ /* 0x040fe20000400000 */
[----:B------:R-:W-:Y:S01]  /*16b0*/  FSETP.GT.AND P1, PT, |R8|, 8.50705917302346158658e+37, PT ;  /* 0x7e8000000800780b */ /* 0x000fe20003f24200 */
[----:B---3--:R-:W-:Y:S01]  /*16c0*/  FADD R5, R5, R10 ;  /* 0x0000000a05057221 */ /* 0x008fe20000000000 */
[----:B------:R-:W-:Y:S01]  /*16d0*/  FSEL R12, R12, RZ, P3 ;  /* 0x000000ff0c0c7208 */ /* 0x000fe20001800000 */
[----:B------:R-:W-:Y:S01]  /*16e0*/  FMUL R15, R0, R15 ;  /* 0x0000000f000f7220 */ /* 0x000fe20000400000 */
[----:B------:R-:W-:-:S03]  /*16f0*/  FSEL R19, R19, R8, P1 ;  /* 0x0000000813137208 */ /* 0x000fc60000800000 */
[----:B------:R-:W-:Y:S01]  /*1700*/  FFMA R11, R11, R12, R16 ;  /* 0x0000000c0b0b7223 */ /* 0x000fe20000000010 */
[----:B------:R-:W-:Y:S02]  /*1710*/  FFMA R15, R12, R15, R5 ;  /* 0x0000000f0c0f7223 */ /* 0x000fe40000000005 */
[----:B------:R-:W1:Y:S01]  /*1720*/  SHFL.BFLY PT, R5, R8, 0x1, 0x1f ;  /* 0x0c201f0008057f89 */ /* 0x000e6200000e0000 */
[----:B------:R-:W-:-:S03]  /*1730*/  @!P4 FMUL R19, R19, 16777216 ;  /* 0x4b8000001313c820 */ /* 0x000fc60000400000 */
[----:B------:R-:W2:Y:S01]  /*1740*/  SHFL.BFLY PT, R10, R11, 0x2, 0x1f ;  /* 0x0c401f000b0a7f89 */ /* 0x000ea200000e0000 */
[----:B------:R-:W3:Y:S03]  /*1750*/  MUFU.RCP R0, R19 ;  /* 0x0000001300007308 */ /* 0x000ee60000001000 */
[----:B------:R-:W4:Y:S01]  /*1760*/  SHFL.BFLY PT, R12, R15, 0x2, 0x1f ;  /* 0x0c401f000f0c7f89 */ /* 0x000f2200000e0000 */
[----:B------:R-:W-:-:S04]  /*1770*/  @P1 FMUL R9, R9, 0.25 ;  /* 0x3e80000009091820 */ /* 0x000fc80000400000 */
[----:B------:R-:W-:Y:S01]  /*1780*/  @!P4 FMUL R9, R9, 16777216 ;  /* 0x4b8000000909c820 */ /* 0x000fe20000400000 */
[----:B------:R-:W-:-:S03]  /*1790*/  FSETP.NEU.AND P1, PT, R8, RZ, PT ;  /* 0x000000ff0800720b */ /* 0x000fc60003f2d000 */
[----:B---3--:R-:W-:Y:S01]  /*17a0*/  FMUL R9, R0, R9 ;  /* 0x0000000900097220 */ /* 0x008fe20000400000 */
[----:B-1----:R-:W-:-:S04]  /*17b0*/  FADD R0, R8, R5 ;  /* 0x0000000508007221 */ /* 0x002fc80000000000 */
[----:B------:R-:W-:Y:S01]  /*17c0*/  FSEL R16, R9, RZ, P1 ;  /* 0x000000ff09107208 */ /* 0x000fe20000800000 */
[----:B--2---:R-:W-:Y:S01]  /*17d0*/  FADD R10, -R11, R10 ;  /* 0x0000000a0b0a7221 */ /* 0x004fe20000000100 */
[----:B------:R-:W-:Y:S01]  /*17e0*/  FSETP.GEU.AND P3, PT, |R0|, 1.175494350822287508e-38, PT ;  /* 0x008000000000780b */ /* 0x000fe20003f6e200 */
[----:B----4-:R-:W-:Y:S02]  /*17f0*/  FADD R17, R15, R12 ;  /* 0x0000000c0f117221 */ /* 0x010fe40000000000 */
[C---:B------:R-:W-:Y:S01]  /*1800*/  FMUL R15, R10.reuse, R10 ;  /* 0x0000000a0a0f7220 */ /* 0x040fe20000400000 */
[----:B------:R-:W-:Y:S01]  /*1810*/  FFMA R9, R10, R16, R11 ;  /* 0x000000100a097223 */ /* 0x000fe2000000000b */
[C---:B------:R-:W-:Y:S01]  /*1820*/  FMUL R11, R0.reuse, 0.25 ;  /* 0x3e800000000b7820 */ /* 0x040fe20000400000 */
[----:B------:R-:W-:Y:S01]  /*1830*/  FSETP.GT.AND P1, PT, |R0|, 8.50705917302346158658e+37, PT ;  /* 0x7e8000000000780b */ /* 0x000fe20003f24200 */
[----:B------:R-:W-:Y:S02]  /*1840*/  FMUL R15, R14, R15 ;  /* 0x0000000f0e0f7220 */ /* 0x000fe40000400000 */
[----:B------:R-:W1:Y:S01]  /*1850*/  SHFL.BFLY PT, R10, R9, 0x1, 0x1f ;  /* 0x0c201f00090a7f89 */ /* 0x000e6200000e0000 */
[----:B------:R-:W-:Y:S01]  /*1860*/  FSEL R11, R11, R0, P1 ;  /* 0x000000000b0b7208 */ /* 0x000fe20000800000 */
[----:B------:R-:W-:-:S02]  /*1870*/  FFMA R15, R16, R15, R17 ;  /* 0x0000000f100f7223 */ /* 0x000fc40000000011 */
[----:B------:R-:W2:Y:S02]  /*1880*/  LDC.64 R16, c[0x0][0x248] ;  /* 0x00009200ff107b82 */ /* 0x000ea40000000a00 */
[----:B------:R-:W-:Y:S01]  /*1890*/  @!P3 FMUL R11, R11, 16777216 ;  /* 0x4b8000000b0bb820 */ /* 0x000fe20000400000 */
[----:B------:R-:W3:Y:S03]  /*18a0*/  SHFL.BFLY PT, R12, R15, 0x1, 0x1f ;  /* 0x0c201f000f0c7f89 */ /* 0x000ee600000e0000 */
[----:B------:R-:W4:Y:S01]  /*18b0*/  MUFU.RCP R14, R11 ;  /* 0x0000000b000e7308 */ /* 0x000f220000001000 */
[----:B------:R-:W-:Y:S01]  /*18c0*/  @P1 FMUL R5, R5, 0.25 ;  /* 0x3e80000005051820 */ /* 0x000fe20000400000 */
[----:B------:R-:W-:-:S03]  /*18d0*/  LOP3.LUT P1, RZ, R18, 0x7, RZ, 0xc0, !PT ;  /* 0x0000000712ff7812 */ /* 0x000fc6000782c0ff */
[----:B------:R-:W-:Y:S01]  /*18e0*/  @!P3 FMUL R5, R5, 16777216 ;  /* 0x4b8000000505b820 */ /* 0x000fe20000400000 */
[----:B------:R-:W-:Y:S02]  /*18f0*/  FSETP.NEU.AND P3, PT, R0, RZ, PT ;  /* 0x000000ff0000720b */ /* 0x000fe40003f6d000 */
[----:B------:R-:W-:Y:S01]  /*1900*/  ISETP.LT.AND P1, PT, R18, 0x8, !P1 ;  /* 0x000000081200780c */ /* 0x000fe20004f21270 */
[----:B-1----:R-:W-:Y:S01]  /*1910*/  FADD R10, -R9, R10 ;  /* 0x0000000a090a7221 */ /* 0x002fe20000000100 */
[----:B----4-:R-:W-:-:S03]  /*1920*/  FMUL R14, R14, R5 ;  /* 0x000000050e0e7220 */ /* 0x010fc60000400000 */
[----:B------:R-:W-:Y:S02]  /*1930*/  FMUL R5, R10, R10 ;  /* 0x0000000a0a057220 */ /* 0x000fe40000400000 */
[----:B------:R-:W-:Y:S01]  /*1940*/  FSEL R14, R14, RZ, P3 ;  /* 0x000000ff0e0e7208 */ /* 0x000fe20001800000 */
[----:B---3--:R-:W-:Y:S01]  /*1950*/  FADD R15, R15, R12 ;  /* 0x0000000c0f0f7221 */ /* 0x008fe20000000000 */
[----:B------:R-:W-:-:S03]  /*1960*/  FMUL R5, R8, R5 ;  /* 0x0000000508057220 */ /* 0x000fc60000400000 */
[----:B------:R-:W-:Y:S01]  /*1970*/  FFMA R10, R10, R14, R9 ;  /* 0x0000000e0a0a7223 */ /* 0x000fe20000000009 */
[----:B------:R-:W-:Y:S01]  /*1980*/  FFMA R14, R14, R5, R15 ;  /* 0x000000050e0e7223 */ /* 0x000fe2000000000f */
[----:B------:R-:W-:Y:S04]  /*1990*/  @P1 STS [R13+UR4+0x40], R0 ;  /* 0x000040000d001988 */ /* 0x000fe80008000804 */
[----:B------:R1:W-:Y:S04]  /*19a0*/  @P1 STS [R13+UR4], R10 ;  /* 0x0000000a0d001988 */ /* 0x0003e80008000804 */
[----:B------:R3:W-:Y:S01]  /*19b0*/  @P1 STS [R13+UR4+0x20], R14 ;  /* 0x0000200e0d001988 */ /* 0x0007e20008000804 */
[----:B------:R-:W-:Y:S06]  /*19c0*/  BAR.SYNC.DEFER_BLOCKING 0x0 ;  /* 0x0000000000007b1d */ /* 0x000fec0000010000 */
[----:B------:R-:W4:Y:S01]  /*19d0*/  LDS R5, [UR4] ;  /* 0x00000004ff057984 */ /* 0x000f220008000800 */
[----:B------:R-:W-:Y:S01]  /*19e0*/  LOP3.LUT R9, R13, 0x3fc, RZ, 0xc0, !PT ;  /* 0x000003fc0d097812 */ /* 0x000fe200078ec0ff */
[----:B--2---:R-:W-:Y:S01]  /*19f0*/  IMAD.WIDE R16, R4, 0x4, R16 ;  /* 0x0000000404107825 */ /* 0x004fe200078e0210 */
[----:B-1----:R-:W-:-:S02]  /*1a00*/  CS2R R10, SRZ ;  /* 0x00000000000a7805 */ /* 0x002fc4000001ff00 */
[----:B---3--:R-:W-:Y:S02]  /*1a10*/  CS2R R14, SRZ ;  /* 0x00000000000e7805 */ /* 0x008fe4000001ff00 */
[----:B------:R-:W-:Y:S01]  /*1a20*/  LEA R9, R4, R9, 0xc ;  /* 0x0000000904097211 */ /* 0x000fe200078e60ff */
[----:B------:R-:W1:Y:S04]  /*1a30*/  LDS R0, [UR4+0x20] ;  /* 0x00002004ff007984 */ /* 0x000e680008000800 */
[----:B0-----:R-:W-:Y:S01]  /*1a40*/  IMAD.WIDE R22, R9, 0x4, R22 ;  /* 0x0000000409167825 */ /* 0x001fe200078e0216 */
[----:B------:R-:W-:Y:S02]  /*1a50*/  CS2R R8, SRZ ;  /* 0x0000000000087805 */ /* 0x000fe4000001ff00 */
[----:B------:R-:W-:Y:S01]  /*1a60*/  CS2R R12, SRZ ;  /* 0x00000000000c7805 */ /* 0x000fe2000001ff00 */
[----:B----4-:R0:W-:Y:S04]  /*1a70*/  @P0 STG.E desc[UR6][R16.64], R5 ;  /* 0x0000000510000986 */ /* 0x0101e8000c101906 */
[----:B------:R-:W2:Y:S04]  /*1a80*/  @!P2 LDG.E.EF.128 R8, desc[UR6][R20.64] ;  /* 0x000000061408a981 */ /* 0x000ea8000c0e1d00 */
[----:B------:R-:W3:Y:S01]  /*1a90*/  @!P2 LDG.E.EF.128 R12, desc[UR6][R22.64] ;  /* 0x00000006160ca981 */ /* 0x000ee2000c0e1d00 */
[----:B0-----:R-:W-:-:S10]  /*1aa0*/  HFMA2.MMA R17, -RZ, RZ, 0.6875, 0 ;  /* 0x39800000ff117435 */ /* 0x001fd400000001ff */
[----:B-1----:R-:W-:-:S06]  /*1ab0*/  FFMA R0, R0, R17, 9.9999997473787516356e-06 ;  /* 0x3727c5ac00007423 */ /* 0x002fcc0000000011 */
[----:B------:R-:W0:Y:S01]  /*1ac0*/  MUFU.RSQ R0, R0 ;  /* 0x0000000000007308 */ /* 0x000e220000001400 */
[----:B------:R-:W-:Y:S01]  /*1ad0*/  FADD R3, R3, R6 ;  /* 0x0000000603037221 */ /* 0x000fe20000000000 */
[----:B------:R-:W-:Y:S01]  /*1ae0*/  FADD R2, R7, R2 ;  /* 0x0000000207027221 */ /* 0x000fe20000000000 */
[----:B------:R-:W-:Y:S02]  /*1af0*/  CS2R R18, SRZ ;  /* 0x0000000000127805 */ /* 0x000fe4000001ff00 */
[----:B--2---:R-:W-:Y:S02]  /*1b00*/  SEL R10, R10, RZ, !P2 ;  /* 0x000000ff0a0a7207 */ /* 0x004fe40005000000 */
[----:B------:R-:W-:Y:S02]  /*1b10*/  SEL R16, R11, RZ, !P2 ;  /* 0x000000ff0b107207 */ /* 0x000fe40005000000 */
[----:B------:R-:W-:Y:S02]  /*1b20*/  SEL R8, R8, RZ, !P2 ;  /* 0x000000ff08087207 */ /* 0x000fe40005000000 */
[----:B------:R-:W-:Y:S01]  /*1b30*/  SEL R6, R9, RZ, !P2 ;  /* 0x000000ff09067207 */ /* 0x000fe20005000000 */
[C---:B------:R-:W-:Y:S01]  /*1b40*/  FADD R11, -R5.reuse, R10 ;  /* 0x0000000a050b7221 */ /* 0x040fe20000000100 */
[C---:B------:R-:W-:Y:S01]  /*1b50*/  FADD R17, -R5.reuse, R16 ;  /* 0x0000001005117221 */ /* 0x040fe20000000100 */
[----:B------:R-:W-:-:S02]  /*1b60*/  FADD R7, -R5, R8 ;  /* 0x0000000805077221 */ /* 0x000fc40000000100 */
[----:B------:R-:W-:Y:S01]  /*1b70*/  FADD R9, -R5, R6 ;  /* 0x0000000605097221 */ /* 0x000fe20000000100 */
[-C--:B0-----:R-:W-:Y:S01]  /*1b80*/  FMUL R8, R11, R0.reuse ;  /* 0x000000000b087220 */ /* 0x081fe20000400000 */
[-C--:B------:R-:W-:Y:S01]  /*1b90*/  FMUL R10, R17, R0.reuse ;  /* 0x00000000110a7220 */ /* 0x080fe20000400000 */
[-C--:B------:R-:W-:Y:S01]  /*1ba0*/  FMUL R7, R7, R0.reuse ;  /* 0x0000000007077220 */ /* 0x080fe20000400000 */
[----:B------:R-:W-:Y:S01]  /*1bb0*/  FMUL R6, R9, R0 ;  /* 0x0000000009067220 */ /* 0x000fe20000400000 */
[----:B---3--:R-:W-:Y:S01]  /*1bc0*/  SEL R14, R14, RZ, !P2 ;  /* 0x000000ff0e0e7207 */ /* 0x008fe20005000000 */
[C-C-:B------:R-:W-:Y:S01]  /*1bd0*/  FFMA R9, R2.reuse, R8, R3.reuse ;  /* 0x0000000802097223 */ /* 0x140fe20000000003 */
[----:B------:R-:W-:Y:S01]  /*1be0*/  SEL R15, R15, RZ, !P2 ;  /* 0x000000ff0f0f7207 */ /* 0x000fe20005000000 */
[--C-:B------:R-:W-:Y:S01]  /*1bf0*/  FFMA R10, R2, R10, R3.reuse ;  /* 0x0000000a020a7223 */ /* 0x100fe20000000003 */
[----:B------:R-:W-:Y:S01]  /*1c00*/  SEL R12, R12, RZ, !P2 ;  /* 0x000000ff0c0c7207 */ /* 0x000fe20005000000 */
[C-C-:B------:R-:W-:Y:S01]  /*1c10*/  FFMA R7, R2.reuse, R7, R3.reuse ;  /* 0x0000000702077223 */ /* 0x140fe20000000003 */
[----:B------:R-:W-:Y:S01]  /*1c20*/  SEL R13, R13, RZ, !P2 ;  /* 0x000000ff0d0d7207 */ /* 0x000fe20005000000 */
[----:B------:R-:W-:Y:S01]  /*1c30*/  FFMA R6, R2, R6, R3 ;  /* 0x0000000602067223 */ /* 0x000fe20000000003 */
[----:B------:R-:W-:Y:S01]  /*1c40*/  FADD R14, R14, R9 ;  /* 0x000000090e0e7221 */ /* 0x000fe20000000000 */
[----:B------:R-:W-:Y:S01]  /*1c50*/  FADD R15, R15, R10 ;  /* 0x0000000a0f0f7221 */ /* 0x000fe20000000000 */
[----:B------:R-:W-:Y:S01]  /*1c60*/  FADD R12, R12, R7 ;  /* 0x000000070c0c7221 */ /* 0x000fe20000000000 */
[----:B------:R-:W-:Y:S01]  /*1c70*/  FADD R13, R13, R6 ;  /* 0x000000060d0d7221 */ /* 0x000fe20000000000 */
[----:B------:R-:W-:-:S02]  /*1c80*/  CS2R R8, SRZ ;  /* 0x0000000000087805 */ /* 0x000fc4000001ff00 */
[----:B------:R-:W-:Y:S01]  /*1c90*/  CS2R R10, SRZ ;  /* 0x00000000000a7805 */ /* 0x000fe2000001ff00 */
[----:B------:R-:W-:Y:S01]  /*1ca0*/  HFMA2.MMA R17, -RZ, RZ, 0, 0 ;  /* 0x00000000ff117435 */ /* 0x000fe200000001ff */
[----:B------:R-:W-:Y:S01]  /*1cb0*/  MOV R16, RZ ;  /* 0x000000ff00107202 */ /* 0x000fe20000000f00 */
[----:B------:R0:W-:Y:S04]  /*1cc0*/  @!P2 STG.E.128 desc[UR6][R22.64], R12 ;  /* 0x0000000c1600a986 */ /* 0x0001e8000c101d06 */
[----:B------:R-:W2:Y:S04]  /*1cd0*/  @!P2 LDG.E.EF.128 R8, desc[UR6][R20.64+0x1000] ;  /* 0x001000061408a981 */ /* 0x000ea8000c0e1d00 */
[----:B------:R-:W0:Y:S01]  /*1ce0*/  @!P2 LDG.E.EF.128 R16, desc[UR6][R22.64+0x1000] ;  /* 0x001000061610a981 */ /* 0x000e22000c0e1d00 */
[----:B--2---:R-:W-:-:S02]  /*1cf0*/  SEL R10, R10, RZ, !P2 ;  /* 0x000000ff0a0a7207 */ /* 0x004fc40005000000 */
[----:B------:R-:W-:Y:S02]  /*1d00*/  SEL R24, R11, RZ, !P2 ;  /* 0x000000ff0b187207 */ /* 0x000fe40005000000 */
[----:B------:R-:W-:Y:S02]  /*1d10*/  SEL R8, R8, RZ, !P2 ;  /* 0x000000ff08087207 */ /* 0x000fe40005000000 */
[----:B------:R-:W-:Y:S01]  /*1d20*/  SEL R6, R9, RZ, !P2 ;  /* 0x000000ff09067207 */ /* 0x000fe20005000000 */
[----:B------:R-:W-:Y:S01]  /*1d30*/  FADD R11, -R5, R10 ;  /* 0x0000000a050b7221 */ /* 0x000fe20000000100 */
[----:B0-----:R-:W-:Y:S01]  /*1d40*/  SEL R13, R17, RZ, !P2 ;  /* 0x000000ff110d7207 */ /* 0x001fe20005000000 */
[C---:B------:R-:W-:Y:S01]  /*1d50*/  FADD R17, -R5.reuse, R24 ;  /* 0x0000001805117221 */ /* 0x040fe20000000100 */
[C---:B------:R-:W-:Y:S01]  /*1d60*/  FADD R7, -R5.reuse, R8 ;  /* 0x0000000805077221 */ /* 0x040fe20000000100 */
[----:B------:R-:W-:Y:S01]  /*1d70*/  FADD R9, -R5, R6 ;  /* 0x0000000605097221 */ /* 0x000fe20000000100 */
[-C--:B------:R-:W-:Y:S01]  /*1d80*/  FMUL R8, R11, R0.reuse ;  /* 0x000000000b087220 */ /* 0x080fe20000400000 */
[-C--:B------:R-:W-:Y:S01]  /*1d90*/  FMUL R10, R17, R0.reuse ;  /* 0x00000000110a7220 */ /* 0x080fe20000400000 */
[-C--:B------:R-:W-:Y:S01]  /*1da0*/  FMUL R7, R7, R0.reuse ;  /* 0x0000000007077220 */ /* 0x080fe20000400000 */
[----:B------:R-:W-:Y:S01]  /*1db0*/  FMUL R6, R9, R0 ;  /* 0x0000000009067220 */ /* 0x000fe20000400000 */
[----:B------:R-:W-:Y:S01]  /*1dc0*/  SEL R14, R18, RZ, !P2 ;  /* 0x000000ff120e7207 */ /* 0x000fe20005000000 */
[C-C-:B------:R-:W-:Y:S01]  /*1dd0*/  FFMA R9, R2.reuse, R8, R3.reuse ;  /* 0x0000000802097223 */ /* 0x140fe20000000003 */
[----:B------:R-:W-:Y:S01]  /*1de0*/  SEL R15, R19, RZ, !P2 ;  /* 0x000000ff130f7207 */ /* 0x000fe20005000000 */
[--C-:B------:R-:W-:Y:S01]  /*1df0*/  FFMA R10, R2, R10, R3.reuse ;  /* 0x0000000a020a7223 */ /* 0x100fe20000000003 */
[----:B------:R-:W-:Y:S01]  /*1e00*/  SEL R12, R16, RZ, !P2 ;  /* 0x000000ff100c7207 */ /* 0x000fe20005000000 */
[C-C-:B------:R-:W-:Y:S01]  /*1e10*/  FFMA R7, R2.reuse, R7, R3.reuse ;  /* 0x0000000702077223 */ /* 0x140fe20000000003 */
        /* <DEDUP_REMOVED lines=8> */
[----:B------:R-:W-:Y:S02]  /*1ea0*/  MOV R16, RZ ;  /* 0x000000ff00107202 */ /* 0x000fe40000000f00 */
[----:B------:R-:W-:Y:S01]  /*1eb0*/  CS2R R18, SRZ ;  /* 0x0000000000127805 */ /* 0x000fe2000001ff00 */
        /* <DEDUP_REMOVED lines=31> */
[----:B------:R0:W-:Y:S01]  /*20b0*/  @!P2 STG.E.128 desc[UR6][R22.64+0x2000], R12 ;  /* 0x0020000c1600a986 */ /* 0x0001e2000c101d06 */
[----:B------:R-:W-:Y:S01]  /*20c0*/  CS2R R18, SRZ ;  /* 0x0000000000127805 */ /* 0x000fe2000001ff00 */
[----:B------:R-:W1:Y:S02]  /*20d0*/  LDC.64 R6, c[0x0][0x250] ;  /* 0x00009400ff067b82 */ /* 0x000e640000000a00 */
[----:B------:R-:W2:Y:S04]  /*20e0*/  @!P2 LDG.E.EF.128 R8, desc[UR6][R20.64+0x3000] ;  /* 0x003000061408a981 */ /* 0x000ea8000c0e1d00 */
[----:B------:R-:W3:Y:S01]  /*20f0*/  @!P2 LDG.E.EF.128 R16, desc[UR6][R22.64+0x3000] ;  /* 0x003000061610a981 */ /* 0x000ee2000c0e1d00 */
[----:B-1----:R-:W-:Y:S01]  /*2100*/  IMAD.WIDE R6, R4, 0x4, R6 ;  /* 0x0000000404067825 */ /* 0x002fe200078e0206 */
[----:B--2---:R-:W-:-:S02]  /*2110*/  SEL R8, R8, RZ, !P2 ;  /* 0x000000ff08087207 */ /* 0x004fc40005000000 */
[----:B------:R-:W-:Y:S02]  /*2120*/  SEL R24, R9, RZ, !P2 ;  /* 0x000000ff09187207 */ /* 0x000fe40005000000 */
[----:B------:R-:W-:Y:S02]  /*2130*/  SEL R10, R10, RZ, !P2 ;  /* 0x000000ff0a0a7207 */ /* 0x000fe40005000000 */
[----:B------:R-:W-:Y:S01]  /*2140*/  SEL R26, R11, RZ, !P2 ;  /* 0x000000ff0b1a7207 */ /* 0x000fe20005000000 */
[C---:B------:R-:W-:Y:S01]  /*2150*/  FADD R9, -R5.reuse, R8 ;  /* 0x0000000805097221 */ /* 0x040fe20000000100 */
[C---:B------:R-:W-:Y:S01]  /*2160*/  FADD R11, -R5.reuse, R24 ;  /* 0x00000018050b7221 */ /* 0x040fe20000000100 */
[C---:B0-----:R-:W-:Y:S02]  /*2170*/  FADD R13, -R5.reuse, R10 ;  /* 0x0000000a050d7221 */ /* 0x041fe40000000100 */
[----:B------:R-:W-:Y:S01]  /*2180*/  FADD R5, -R5, R26 ;  /* 0x0000001a05057221 */ /* 0x000fe20000000100 */
[-C--:B------:R-:W-:Y:S01]  /*2190*/  FMUL R9, R9, R0.reuse ;  /* 0x0000000009097220 */ /* 0x080fe20000400000 */
[-C--:B------:R-:W-:Y:S01]  /*21a0*/  FMUL R8, R11, R0.reuse ;  /* 0x000000000b087220 */ /* 0x080fe20000400000 */
[-C--:B------:R-:W-:Y:S01]  /*21b0*/  FMUL R10, R13, R0.reuse ;  /* 0x000000000d0a7220 */ /* 0x080fe20000400000 */
[----:B------:R-:W-:Y:S01]  /*21c0*/  FMUL R12, R5, R0 ;  /* 0x00000000050c7220 */ /* 0x000fe20000400000 */
[----:B---3--:R-:W-:Y:S01]  /*21d0*/  SEL R16, R16, RZ, !P2 ;  /* 0x000000ff10107207 */ /* 0x008fe20005000000 */
[--C-:B------:R-:W-:Y:S01]  /*21e0*/  FFMA R9, R2, R9, R3.reuse ;  /* 0x0000000902097223 */ /* 0x100fe20000000003 */
[----:B------:R-:W-:Y:S01]  /*21f0*/  SEL R15, R18, RZ, !P2 ;  /* 0x000000ff120f7207 */ /* 0x000fe20005000000 */
[C-C-:B------:R-:W-:Y:S01]  /*2200*/  FFMA R5, R2.reuse, R8, R3.reuse ;  /* 0x0000000802057223 */ /* 0x140fe20000000003 */
[----:B------:R-:W-:Y:S01]  /*2210*/  SEL R14, R17, RZ, !P2 ;  /* 0x000000ff110e7207 */ /* 0x000fe20005000000 */
[C-C-:B------:R-:W-:Y:S01]  /*2220*/  FFMA R10, R2.reuse, R10, R3.reuse ;  /* 0x0000000a020a7223 */ /* 0x140fe20000000003 */
[----:B------:R-:W-:Y:S01]  /*2230*/  SEL R18, R19, RZ, !P2 ;  /* 0x000000ff13127207 */ /* 0x000fe20005000000 */
[----:B------:R-:W-:Y:S01]  /*2240*/  FFMA R11, R2, R12, R3 ;  /* 0x0000000c020b7223 */ /* 0x000fe20000000003 */
[----:B------:R-:W-:Y:S01]  /*2250*/  FADD R8, R16, R9 ;  /* 0x0000000910087221 */ /* 0x000fe20000000000 */
[----:B------:R-:W-:Y:S01]  /*2260*/  FADD R9, R14, R5 ;  /* 0x000000050e097221 */ /* 0x000fe20000000000 */
[----:B------:R-:W-:Y:S01]  /*2270*/  FADD R10, R15, R10 ;  /* 0x0000000a0f0a7221 */ /* 0x000fe20000000000 */
[----:B------:R-:W-:-:S05]  /*2280*/  FADD R11, R18, R11 ;  /* 0x0000000b120b7221 */ /* 0x000fca0000000000 */
[----:B------:R0:W-:Y:S02]  /*2290*/  @!P2 STG.E.128 desc[UR6][R22.64+0x3000], R8 ;  /* 0x003000081600a986 */ /* 0x0001e4000c101d06 */
[----:B0-----:R-:W-:Y:S05]  /*22a0*/  @!P0 EXIT ;  /* 0x000000000000894d */ /* 0x001fea0003800000 */
[----:B------:R-:W-:Y:S01]  /*22b0*/  STG.E desc[UR6][R6.64], R0 ;  /* 0x0000000006007986 */ /* 0x000fe2000c101906 */
[----:B------:R-:W-:Y:S05]  /*22c0*/  EXIT ;  /* 0x000000000000794d */ /* 0x000fea0003800000 */
.L_x_0:
[----:B------:R-:W-:-:S00]  /*22d0*/  BRA `(.L_x_0) ;  /* 0xfffffffc00fc7947 */ /* 0x000fc0000383ffff */
[----:B------:R-:W-:-:S00]  /*22e0*/  NOP ;  /* 0x0000000000007918 */ /* 0x000fc00000000000 */
        /* <DEDUP_REMOVED lines=9> */
.L_x_1:


//--------------------- .nv.global.init           --------------------------
	.section	.nv.global.init,"aw",@progbits
.nv.global.init:
	.type		_$_str,@object
	.size		_$_str,(.L_0 - _$_str)
_$_str:
        /*0000*/ 	.byte	0x5f, 0x5f, 0x43, 0x55, 0x44, 0x41, 0x5f, 0x46, 0x54, 0x5a, 0x00
.L_0:


//--------------------- .nv.shared.triton_red_fused__native_batch_norm_legit_functional_add_clone_convolution_52 --------------------------
	.section	.nv.shared.triton_red_fused__native_batch_norm_legit_functional_add_clone_convolution_52,"aw",@nobits
	.sectionflags	@""
	.align	16
	.zero		1024


//--------------------- .nv.constant0.triton_red_fused__native_batch_norm_legit_functional_add_clone_convolution_52 --------------------------
	.section	.nv.constant0.triton_red_fused__native_batch_norm_legit_functional_add_clone_convolution_52,"a",@progbits
	.sectionflags	@""
	.align	4
.nv.constant0.triton_red_fused__native_batch_norm_legit_functional_add_clone_convolution_52:
	.zero		608
